	.target	sm_90a

	.elftype	@"ET_EXEC"


//--------------------- .note.nv.tkinfo           --------------------------
	.section	.note.nv.tkinfo,"",@"SHT_NOTE"
	.sectionflags	@"SHF_NOTE_NV_TKINFO"
	.tkinfo
        /*0018*/ 	.word	0x00000002
        /*0030*/ 	.string	""
        /*0030*/ 	.string	"ptxas"
        /*0030*/ 	.string	"Cuda compilation tools, release 13.0, V13.0.88"
        /*0030*/ 	.string	"Build cuda_13.0.r13.0/compiler.36424714_0"
        /*0030*/ 	.string	"-arch sm_90a -m 64 "



//--------------------- .note.nv.cuinfo           --------------------------
	.section	.note.nv.cuinfo,"",@"SHT_NOTE"
	.sectionflags	@"SHF_NOTE_NV_CUINFO"
        /*0018*/ 	.short	0x0002
        /*001a*/ 	.short	0x005a
        /*001c*/ 	.short	0x0082
	.zero		2


//--------------------- .nv.info                  --------------------------
	.section	.nv.info,"",@"SHT_CUDA_INFO"
	.align	4


	//----- nvinfo : EIATTR_REGCOUNT
	.align		4
        /*0000*/ 	.byte	0x04, 0x2f
        /*0002*/ 	.short	(.L_15 - .L_14)
	.align		4
.L_14:
        /*0004*/ 	.word	index@(_ZN7cutlass13device_kernelINS_4gemm6kernel13GemmUniversalIN4cute5tupleIJiiiiEEENS1_10collective13CollectiveMmaINS1_34MainloopSm90TmaGmmaWarpSpecializedILi18ENS5_IJNS4_1CILi1EEESB_SB_EEENS1_35KernelTmaWarpSpecializedCooperativeEEENS5_IJNSA_ILi128EEENSA_ILi64EEENSA_ILi32EEEEEENS_6half_tENS5_IJlSB_lEEESJ_SK_NS4_8TiledMMAINS4_8MMA_AtomIJNS4_4SM904GMMA25MMA_64x64x16_F32F16F16_SSILNSO_5MajorE0ELSQ_0ELNSO_7ScaleInE1ELSR_1EEEEEENS4_6LayoutINS5_IJNSA_ILi2EEESB_SB_EEENS5_IJSB_NSA_ILi0EEESX_EEEEENS5_IJNS4_10UnderscoreES10_S10_EEEEENS4_13SM90_TMA_LOADENS4_14ComposedLayoutINS4_7SwizzleILi2ELi4ELi3EEENS4_18smem_ptr_flag_bitsILi16EEENSU_INS5_IJNSA_ILi8EEESH_EEENS5_IJSH_SB_EEEEEEEvNS4_8identityES13_S1D_vS1E_EENS_8epilogue10collective6detail29Sm90TmaWarpSpecializedAdapterINS1H_15DefaultEpilogueISJ_SK_SK_NS1G_6thread17LinearCombinationISJ_Li1EffLNS1L_9ScaleType4KindE0ELNS_15FloatRoundStyleE2ESJ_EENS1_15EpilogueDefaultEEEEEvvEEEEvNT_6ParamsE)
        /*0008*/ 	.word	0x000000a8


	//----- nvinfo : EIATTR_FRAME_SIZE
	.align		4
.L_15:
        /*000c*/ 	.byte	0x04, 0x11
        /*000e*/ 	.short	(.L_17 - .L_16)
	.align		4
.L_16:
        /*0010*/ 	.word	index@(_ZN7cutlass13device_kernelINS_4gemm6kernel13GemmUniversalIN4cute5tupleIJiiiiEEENS1_10collective13CollectiveMmaINS1_34MainloopSm90TmaGmmaWarpSpecializedILi18ENS5_IJNS4_1CILi1EEESB_SB_EEENS1_35KernelTmaWarpSpecializedCooperativeEEENS5_IJNSA_ILi128EEENSA_ILi64EEENSA_ILi32EEEEEENS_6half_tENS5_IJlSB_lEEESJ_SK_NS4_8TiledMMAINS4_8MMA_AtomIJNS4_4SM904GMMA25MMA_64x64x16_F32F16F16_SSILNSO_5MajorE0ELSQ_0ELNSO_7ScaleInE1ELSR_1EEEEEENS4_6LayoutINS5_IJNSA_ILi2EEESB_SB_EEENS5_IJSB_NSA_ILi0EEESX_EEEEENS5_IJNS4_10UnderscoreES10_S10_EEEEENS4_13SM90_TMA_LOADENS4_14ComposedLayoutINS4_7SwizzleILi2ELi4ELi3EEENS4_18smem_ptr_flag_bitsILi16EEENSU_INS5_IJNSA_ILi8EEESH_EEENS5_IJSH_SB_EEEEEEEvNS4_8identityES13_S1D_vS1E_EENS_8epilogue10collective6detail29Sm90TmaWarpSpecializedAdapterINS1H_15DefaultEpilogueISJ_SK_SK_NS1G_6thread17LinearCombinationISJ_Li1EffLNS1L_9ScaleType4KindE0ELNS_15FloatRoundStyleE2ESJ_EENS1_15EpilogueDefaultEEEEEvvEEEEvNT_6ParamsE)
        /*0014*/ 	.word	0x00000000


	//----- nvinfo : EIATTR_MIN_STACK_SIZE
	.align		4
.L_17:
        /*0018*/ 	.byte	0x04, 0x12
        /*001a*/ 	.short	(.L_19 - .L_18)
	.align		4
.L_18:
        /*001c*/ 	.word	index@(_ZN7cutlass13device_kernelINS_4gemm6kernel13GemmUniversalIN4cute5tupleIJiiiiEEENS1_10collective13CollectiveMmaINS1_34MainloopSm90TmaGmmaWarpSpecializedILi18ENS5_IJNS4_1CILi1EEESB_SB_EEENS1_35KernelTmaWarpSpecializedCooperativeEEENS5_IJNSA_ILi128EEENSA_ILi64EEENSA_ILi32EEEEEENS_6half_tENS5_IJlSB_lEEESJ_SK_NS4_8TiledMMAINS4_8MMA_AtomIJNS4_4SM904GMMA25MMA_64x64x16_F32F16F16_SSILNSO_5MajorE0ELSQ_0ELNSO_7ScaleInE1ELSR_1EEEEEENS4_6LayoutINS5_IJNSA_ILi2EEESB_SB_EEENS5_IJSB_NSA_ILi0EEESX_EEEEENS5_IJNS4_10UnderscoreES10_S10_EEEEENS4_13SM90_TMA_LOADENS4_14ComposedLayoutINS4_7SwizzleILi2ELi4ELi3EEENS4_18smem_ptr_flag_bitsILi16EEENSU_INS5_IJNSA_ILi8EEESH_EEENS5_IJSH_SB_EEEEEEEvNS4_8identityES13_S1D_vS1E_EENS_8epilogue10collective6detail29Sm90TmaWarpSpecializedAdapterINS1H_15DefaultEpilogueISJ_SK_SK_NS1G_6thread17LinearCombinationISJ_Li1EffLNS1L_9ScaleType4KindE0ELNS_15FloatRoundStyleE2ESJ_EENS1_15EpilogueDefaultEEEEEvvEEEEvNT_6ParamsE)
        /*0020*/ 	.word	0x00000000
.L_19:


//--------------------- .nv.compat                --------------------------
	.section	.nv.compat,"",@"SHT_CUDA_COMPAT_INFO"
	.align	4
        /*0000*/ 	.byte	0x02, 0x09, 0x01, 0x00, 0x02, 0x02, 0x04, 0x00, 0x02, 0x05, 0x05, 0x00, 0x03, 0x07, 0x01, 0x01
        /*0010*/ 	.byte	0x02, 0x03, 0x01, 0x00, 0x02, 0x06, 0x01, 0x00, 0x04, 0x0b, 0x08, 0x00, 0x00, 0x00, 0x00, 0x00
        /*0020*/ 	.byte	0x00, 0x00, 0x00, 0x00


//--------------------- .nv.info._ZN7cutlass13device_kernelINS_4gemm6kernel13GemmUniversalIN4cute5tupleIJiiiiEEENS1_10collective13CollectiveMmaINS1_34MainloopSm90TmaGmmaWarpSpecializedILi18ENS5_IJNS4_1CILi1EEESB_SB_EEENS1_35KernelTmaWarpSpecializedCooperativeEEENS5_IJNSA_ILi128EEENSA_ILi64EEENSA_ILi32EEEEEENS_6half_tENS5_IJlSB_lEEESJ_SK_NS4_8TiledMMAINS4_8MMA_AtomIJNS4_4SM904GMMA25MMA_64x64x16_F32F16F16_SSILNSO_5MajorE0ELSQ_0ELNSO_7ScaleInE1ELSR_1EEEEEENS4_6LayoutINS5_IJNSA_ILi2EEESB_SB_EEENS5_IJSB_NSA_ILi0EEESX_EEEEENS5_IJNS4_10UnderscoreES10_S10_EEEEENS4_13SM90_TMA_LOADENS4_14ComposedLayoutINS4_7SwizzleILi2ELi4ELi3EEENS4_18smem_ptr_flag_bitsILi16EEENSU_INS5_IJNSA_ILi8EEESH_EEENS5_IJSH_SB_EEEEEEEvNS4_8identityES13_S1D_vS1E_EENS_8epilogue10collective6detail29Sm90TmaWarpSpecializedAdapterINS1H_15DefaultEpilogueISJ_SK_SK_NS1G_6thread17LinearCombinationISJ_Li1EffLNS1L_9ScaleType4KindE0ELNS_15FloatRoundStyleE2ESJ_EENS1_15EpilogueDefaultEEEEEvvEEEEvNT_6ParamsE --------------------------
	.section	.nv.info._ZN7cutlass13device_kernelINS_4gemm6kernel13GemmUniversalIN4cute5tupleIJiiiiEEENS1_10collective13CollectiveMmaINS1_34MainloopSm90TmaGmmaWarpSpecializedILi18ENS5_IJNS4_1CILi1EEESB_SB_EEENS1_35KernelTmaWarpSpecializedCooperativeEEENS5_IJNSA_ILi128EEENSA_ILi64EEENSA_ILi32EEEEEENS_6half_tENS5_IJlSB_lEEESJ_SK_NS4_8TiledMMAINS4_8MMA_AtomIJNS4_4SM904GMMA25MMA_64x64x16_F32F16F16_SSILNSO_5MajorE0ELSQ_0ELNSO_7ScaleInE1ELSR_1EEEEEENS4_6LayoutINS5_IJNSA_ILi2EEESB_SB_EEENS5_IJSB_NSA_ILi0EEESX_EEEEENS5_IJNS4_10UnderscoreES10_S10_EEEEENS4_13SM90_TMA_LOADENS4_14ComposedLayoutINS4_7SwizzleILi2ELi4ELi3EEENS4_18smem_ptr_flag_bitsILi16EEENSU_INS5_IJNSA_ILi8EEESH_EEENS5_IJSH_SB_EEEEEEEvNS4_8identityES13_S1D_vS1E_EENS_8epilogue10collective6detail29Sm90TmaWarpSpecializedAdapterINS1H_15DefaultEpilogueISJ_SK_SK_NS1G_6thread17LinearCombinationISJ_Li1EffLNS1L_9ScaleType4KindE0ELNS_15FloatRoundStyleE2ESJ_EENS1_15EpilogueDefaultEEEEEvvEEEEvNT_6ParamsE,"",@"SHT_CUDA_INFO"
	.sectionflags	@""
	.align	4


	//----- nvinfo : EIATTR_CUDA_API_VERSION
	.align		4
        /*0000*/ 	.byte	0x04, 0x37
        /*0002*/ 	.short	(.L_21 - .L_20)
.L_20:
        /*0004*/ 	.word	0x00000082


	//----- nvinfo : EIATTR_KPARAM_INFO
	.align		4
.L_21:
        /*0008*/ 	.byte	0x04, 0x17
        /*000a*/ 	.short	(.L_23 - .L_22)
.L_22:
        /*000c*/ 	.word	0x00000000
        /*0010*/ 	.short	0x0000
        /*0012*/ 	.short	0x0070
        /*0014*/ 	.byte	0x00, 0xf0, 0x01, 0x10


	//----- nvinfo : EIATTR_SPARSE_MMA_MASK
	.align		4
.L_23:
        /*0018*/ 	.byte	0x03, 0x50
        /*001a*/ 	.short	0x0000


	//----- nvinfo : EIATTR_MAXREG_COUNT
	.align		4
        /*001c*/ 	.byte	0x03, 0x1b
        /*001e*/ 	.short	0x00a8


	//----- nvinfo : EIATTR_NUM_BARRIERS
	.align		4
        /*0020*/ 	.byte	0x02, 0x4c
        /*0022*/ 	.byte	0x01
	.zero		1


	//----- nvinfo : EIATTR_EXTERNS
	.align		4
        /*0024*/ 	.byte	0x04, 0x0f
        /*0026*/ 	.short	(.L_25 - .L_24)


	//   ....[0]....
	.align		4
.L_24:
        /*0028*/ 	.word	index@(__assertfail)


	//----- nvinfo : EIATTR_MERCURY_ISA_VERSION
	.align		4
.L_25:
        /*002c*/ 	.byte	0x03, 0x5f
        /*002e*/ 	.short	0x0101


	//----- nvinfo : EIATTR_INT_WARP_WIDE_INSTR_OFFSETS
	.align		4
        /*0030*/ 	.byte	0x04, 0x31
        /*0032*/ 	.short	(.L_27 - .L_26)


	//   ....[0]....
.L_26:
        /*0034*/ 	.word	0x000005a0


	//   ....[1]....
        /*0038*/ 	.word	0x000005d0


	//   ....[2]....
        /*003c*/ 	.word	0x000006b0


	//----- nvinfo : EIATTR_COOP_GROUP_MASK_REGIDS
	.align		4
.L_27:
        /*0040*/ 	.byte	0x04, 0x29
        /*0042*/ 	.short	(.L_29 - .L_28)


	//   ....[0]....
.L_28:
        /*0044*/ 	.word	0xffffffff


	//   ....[1]....
        /*0048*/ 	.word	0xffffffff


	//   ....[2]....
        /*004c*/ 	.word	0xffffffff


	//   ....[3]....
        /*0050*/ 	.word	0xffffffff


	//   ....[4]....
        /*0054*/ 	.word	0xffffffff


	//----- nvinfo : EIATTR_COOP_GROUP_INSTR_OFFSETS
	.align		4
.L_29:
        /*0058*/ 	.byte	0x04, 0x28
        /*005a*/ 	.short	(.L_31 - .L_30)


	//   ....[0]....
.L_30:
        /*005c*/ 	.word	0x00000060


	//   ....[1]....
        /*0060*/ 	.word	0x00000070


	//   ....[2]....
        /*0064*/ 	.word	0x00000130


	//   ....[3]....
        /*0068*/ 	.word	0x000004b0


	//   ....[4]....
        /*006c*/ 	.word	0x00001160


	//----- nvinfo : EIATTR_REG_RECONFIG
	.align		4
.L_31:
        /*0070*/ 	.byte	0x01, 0x54
	.zero		2


	//----- nvinfo : EIATTR_SYSCALL_OFFSETS
	.align		4
        /*0074*/ 	.byte	0x04, 0x46
        /*0076*/ 	.short	(.L_33 - .L_32)


	//   ....[0]....
.L_32:
        /*0078*/ 	.word	0x00001320


	//----- nvinfo : EIATTR_MBARRIER_INSTR_OFFSETS
	.align		4
.L_33:
        /*007c*/ 	.byte	0x04, 0x39
        /*007e*/ 	.short	(.L_35 - .L_34)


	//   ....[0]....
.L_34:
        /*0080*/ 	.word	0x00000250
        /*0084*/ 	.word	0x000000ff
        /*0088*/ 	.word	0x00000000
        /*008c*/ 	.short	0x0100
        /*008e*/ 	.byte	0x08
	.zero		1


	//   ....[1]....
        /*0090*/ 	.word	0x00000260
        /*0094*/ 	.word	0x000000ff
        /*0098*/ 	.word	0x00000090
        /*009c*/ 	.short	0x0100
        /*009e*/ 	.byte	0x08
	.zero		1


	//   ....[2]....
        /*00a0*/ 	.word	0x00000270
        /*00a4*/ 	.word	0x000000ff
        /*00a8*/ 	.word	0x00000008
        /*00ac*/ 	.short	0x0100
        /*00ae*/ 	.byte	0x08
	.zero		1


	//   ....[3]....
        /*00b0*/ 	.word	0x00000280
        /*00b4*/ 	.word	0x000000ff
        /*00b8*/ 	.word	0x00000098
        /*00bc*/ 	.short	0x0100
        /*00be*/ 	.byte	0x08
	.zero		1


	//   ....[4]....
        /*00c0*/ 	.word	0x00000290
        /*00c4*/ 	.word	0x000000ff
        /*00c8*/ 	.word	0x00000010
        /*00cc*/ 	.short	0x0100
        /*00ce*/ 	.byte	0x08
	.zero		1


	//   ....[5]....
        /*00d0*/ 	.word	0x000002a0
        /*00d4*/ 	.word	0x000000ff
        /*00d8*/ 	.word	0x000000a0
        /*00dc*/ 	.short	0x0100
        /*00de*/ 	.byte	0x08
	.zero		1


	//   ....[6]....
        /*00e0*/ 	.word	0x000002b0
        /*00e4*/ 	.word	0x000000ff
        /*00e8*/ 	.word	0x00000018
        /*00ec*/ 	.short	0x0100
        /*00ee*/ 	.byte	0x08
	.zero		1


	//   ....[7]....
        /*00f0*/ 	.word	0x000002c0
        /*00f4*/ 	.word	0x000000ff
        /*00f8*/ 	.word	0x000000a8
        /*00fc*/ 	.short	0x0100
        /*00fe*/ 	.byte	0x08
	.zero		1


	//   ....[8]....
        /*0100*/ 	.word	0x000002d0
        /*0104*/ 	.word	0x000000ff
        /*0108*/ 	.word	0x00000020
        /*010c*/ 	.short	0x0100
        /*010e*/ 	.byte	0x08
	.zero		1


	//   ....[9]....
        /*0110*/ 	.word	0x000002e0
        /*0114*/ 	.word	0x000000ff
        /*0118*/ 	.word	0x000000b0
        /*011c*/ 	.short	0x0100
        /*011e*/ 	.byte	0x08
	.zero		1


	//   ....[10]....
        /*0120*/ 	.word	0x000002f0
        /*0124*/ 	.word	0x000000ff
        /*0128*/ 	.word	0x00000028
        /*012c*/ 	.short	0x0100
        /*012e*/ 	.byte	0x08
	.zero		1


	//   ....[11]....
        /*0130*/ 	.word	0x00000300
        /*0134*/ 	.word	0x000000ff
        /*0138*/ 	.word	0x000000b8
        /*013c*/ 	.short	0x0100
        /*013e*/ 	.byte	0x08
	.zero		1


	//   ....[12]....
        /*0140*/ 	.word	0x00000310
        /*0144*/ 	.word	0x000000ff
        /*0148*/ 	.word	0x00000030
        /*014c*/ 	.short	0x0100
        /*014e*/ 	.byte	0x08
	.zero		1


	//   ....[13]....
        /*0150*/ 	.word	0x00000320
        /*0154*/ 	.word	0x000000ff
        /*0158*/ 	.word	0x000000c0
        /*015c*/ 	.short	0x0100
        /*015e*/ 	.byte	0x08
	.zero		1


	//   ....[14]....
        /*0160*/ 	.word	0x00000330
        /*0164*/ 	.word	0x000000ff
        /*0168*/ 	.word	0x00000038
        /*016c*/ 	.short	0x0100
        /*016e*/ 	.byte	0x08
	.zero		1


	//   ....[15]....
        /*0170*/ 	.word	0x00000340
        /*0174*/ 	.word	0x000000ff
        /*0178*/ 	.word	0x000000c8
        /*017c*/ 	.short	0x0100
        /*017e*/ 	.byte	0x08
	.zero		1


	//   ....[16]....
        /*0180*/ 	.word	0x00000350
        /*0184*/ 	.word	0x000000ff
        /*0188*/ 	.word	0x00000040
        /*018c*/ 	.short	0x0100
        /*018e*/ 	.byte	0x08
	.zero		1


	//   ....[17]....
        /*0190*/ 	.word	0x00000360
        /*0194*/ 	.word	0x000000ff
        /*0198*/ 	.word	0x000000d0
        /*019c*/ 	.short	0x0100
        /*019e*/ 	.byte	0x08
	.zero		1


	//   ....[18]....
        /*01a0*/ 	.word	0x00000370
        /*01a4*/ 	.word	0x000000ff
        /*01a8*/ 	.word	0x00000048
        /*01ac*/ 	.short	0x0100
        /*01ae*/ 	.byte	0x08
	.zero		1


	//   ....[19]....
        /*01b0*/ 	.word	0x00000380
        /*01b4*/ 	.word	0x000000ff
        /*01b8*/ 	.word	0x000000d8
        /*01bc*/ 	.short	0x0100
        /*01be*/ 	.byte	0x08
	.zero		1


	//   ....[20]....
        /*01c0*/ 	.word	0x00000390
        /*01c4*/ 	.word	0x000000ff
        /*01c8*/ 	.word	0x00000050
        /*01cc*/ 	.short	0x0100
        /*01ce*/ 	.byte	0x08
	.zero		1


	//   ....[21]....
        /*01d0*/ 	.word	0x000003a0
        /*01d4*/ 	.word	0x000000ff
        /*01d8*/ 	.word	0x000000e0
        /*01dc*/ 	.short	0x0100
        /*01de*/ 	.byte	0x08
	.zero		1


	//   ....[22]....
        /*01e0*/ 	.word	0x000003b0
        /*01e4*/ 	.word	0x000000ff
        /*01e8*/ 	.word	0x00000058
        /*01ec*/ 	.short	0x0100
        /*01ee*/ 	.byte	0x08
	.zero		1


	//   ....[23]....
        /*01f0*/ 	.word	0x000003c0
        /*01f4*/ 	.word	0x000000ff
        /*01f8*/ 	.word	0x000000e8
        /*01fc*/ 	.short	0x0100
        /*01fe*/ 	.byte	0x08
	.zero		1


	//   ....[24]....
        /*0200*/ 	.word	0x000003d0
        /*0204*/ 	.word	0x000000ff
        /*0208*/ 	.word	0x00000060
        /*020c*/ 	.short	0x0100
        /*020e*/ 	.byte	0x08
	.zero		1


	//   ....[25]....
        /*0210*/ 	.word	0x000003e0
        /*0214*/ 	.word	0x000000ff
        /*0218*/ 	.word	0x000000f0
        /*021c*/ 	.short	0x0100
        /*021e*/ 	.byte	0x08
	.zero		1


	//   ....[26]....
        /*0220*/ 	.word	0x000003f0
        /*0224*/ 	.word	0x000000ff
        /*0228*/ 	.word	0x00000068
        /*022c*/ 	.short	0x0100
        /*022e*/ 	.byte	0x08
	.zero		1


	//   ....[27]....
        /*0230*/ 	.word	0x00000400
        /*0234*/ 	.word	0x000000ff
        /*0238*/ 	.word	0x000000f8
        /*023c*/ 	.short	0x0100
        /*023e*/ 	.byte	0x08
	.zero		1


	//   ....[28]....
        /*0240*/ 	.word	0x00000410
        /*0244*/ 	.word	0x000000ff
        /*0248*/ 	.word	0x00000070
        /*024c*/ 	.short	0x0100
        /*024e*/ 	.byte	0x08
	.zero		1


	//   ....[29]....
        /*0250*/ 	.word	0x00000420
        /*0254*/ 	.word	0x000000ff
        /*0258*/ 	.word	0x00000100
        /*025c*/ 	.short	0x0100
        /*025e*/ 	.byte	0x08
	.zero		1


	//   ....[30]....
        /*0260*/ 	.word	0x00000430
        /*0264*/ 	.word	0x000000ff
        /*0268*/ 	.word	0x00000078
        /*026c*/ 	.short	0x0100
        /*026e*/ 	.byte	0x08
	.zero		1


	//   ....[31]....
        /*0270*/ 	.word	0x00000440
        /*0274*/ 	.word	0x000000ff
        /*0278*/ 	.word	0x00000108
        /*027c*/ 	.short	0x0100
        /*027e*/ 	.byte	0x08
	.zero		1


	//   ....[32]....
        /*0280*/ 	.word	0x00000450
        /*0284*/ 	.word	0x000000ff
        /*0288*/ 	.word	0x00000080
        /*028c*/ 	.short	0x0100
        /*028e*/ 	.byte	0x08
	.zero		1


	//   ....[33]....
        /*0290*/ 	.word	0x00000460
        /*0294*/ 	.word	0x000000ff
        /*0298*/ 	.word	0x00000110
        /*029c*/ 	.short	0x0100
        /*029e*/ 	.byte	0x08
	.zero		1


	//   ....[34]....
        /*02a0*/ 	.word	0x00000470
        /*02a4*/ 	.word	0x000000ff
        /*02a8*/ 	.word	0x00000088
        /*02ac*/ 	.short	0x0100
        /*02ae*/ 	.byte	0x08
	.zero		1


	//   ....[35]....
        /*02b0*/ 	.word	0x00000480
        /*02b4*/ 	.word	0x000000ff
        /*02b8*/ 	.word	0x00000118
        /*02bc*/ 	.short	0x0100
        /*02be*/ 	.byte	0x08
	.zero		1


	//   ....[36]....
        /*02c0*/ 	.word	0x00000720
        /*02c4*/ 	.word	0x000000ff
        /*02c8*/ 	.word	0x00000130
        /*02cc*/ 	.short	0x0100
        /*02ce*/ 	.byte	0x06
	.zero		1


	//   ....[37]....
        /*02d0*/ 	.word	0x00000780
        /*02d4*/ 	.word	0x000000ff
        /*02d8*/ 	.word	0x00000138
        /*02dc*/ 	.short	0x0100
        /*02de*/ 	.byte	0x06
	.zero		1


	//   ....[38]....
        /*02e0*/ 	.word	0x000013a0
        /*02e4*/ 	.word	0x00000003
        /*02e8*/ 	.word	0x00000000
        /*02ec*/ 	.short	0x010a
        /*02ee*/ 	.byte	0x3f
	.zero		1


	//   ....[39]....
        /*02f0*/ 	.word	0x000013e0
        /*02f4*/ 	.word	0x00000003
        /*02f8*/ 	.word	0x00000000
        /*02fc*/ 	.short	0x010a
        /*02fe*/ 	.byte	0x3f
	.zero		1


	//   ....[40]....
        /*0300*/ 	.word	0x00001680
        /*0304*/ 	.word	0x000000ff
        /*0308*/ 	.word	0x00000000
        /*030c*/ 	.short	0x010a
        /*030e*/ 	.byte	0x04
	.zero		1


	//   ....[41]....
        /*0310*/ 	.word	0x000016c0
        /*0314*/ 	.word	0x000000ff
        /*0318*/ 	.word	0x00000000
        /*031c*/ 	.short	0x010a
        /*031e*/ 	.byte	0x04
	.zero		1


	//   ....[42]....
        /*0320*/ 	.word	0x00001820
        /*0324*/ 	.word	0x000000ff
        /*0328*/ 	.word	0x00000000
        /*032c*/ 	.short	0x0101
        /*032e*/ 	.byte	0x04
	.zero		1


	//   ....[43]....
        /*0330*/ 	.word	0x00001a20
        /*0334*/ 	.word	0x000000ff
        /*0338*/ 	.word	0x00000000
        /*033c*/ 	.short	0x0101
        /*033e*/ 	.byte	0x06
	.zero		1


	//   ....[44]....
        /*0340*/ 	.word	0x00004fb0
        /*0344*/ 	.word	0x0000000e
        /*0348*/ 	.word	0x00000090
        /*034c*/ 	.short	0x010a
        /*034e*/ 	.byte	0x3f
	.zero		1


	//   ....[45]....
        /*0350*/ 	.word	0x00005330
        /*0354*/ 	.word	0x00000006
        /*0358*/ 	.word	0x00000138
        /*035c*/ 	.short	0x0101
        /*035e*/ 	.byte	0x3f
	.zero		1


	//   ....[46]....
        /*0360*/ 	.word	0x00005a60
        /*0364*/ 	.word	0x00000007
        /*0368*/ 	.word	0x00000000
        /*036c*/ 	.short	0x010a
        /*036e*/ 	.byte	0x3f
	.zero		1


	//   ....[47]....
        /*0370*/ 	.word	0x00005ae0
        /*0374*/ 	.word	0x00000009
        /*0378*/ 	.word	0x00000000
        /*037c*/ 	.short	0x010a
        /*037e*/ 	.byte	0x3f
	.zero		1


	//   ....[48]....
        /*0380*/ 	.word	0x00005b70
        /*0384*/ 	.word	0x00000006
        /*0388*/ 	.word	0x00000000
        /*038c*/ 	.short	0x010a
        /*038e*/ 	.byte	0x3f
	.zero		1


	//   ....[49]....
        /*0390*/ 	.word	0x00005c00
        /*0394*/ 	.word	0x00000009
        /*0398*/ 	.word	0x00000000
        /*039c*/ 	.short	0x010a
        /*039e*/ 	.byte	0x3f
	.zero		1


	//   ....[50]....
        /*03a0*/ 	.word	0x00005c90
        /*03a4*/ 	.word	0x00000006
        /*03a8*/ 	.word	0x00000000
        /*03ac*/ 	.short	0x010a
        /*03ae*/ 	.byte	0x3f
	.zero		1


	//   ....[51]....
        /*03b0*/ 	.word	0x00005d20
        /*03b4*/ 	.word	0x00000009
        /*03b8*/ 	.word	0x00000000
        /*03bc*/ 	.short	0x010a
        /*03be*/ 	.byte	0x3f
	.zero		1


	//   ....[52]....
        /*03c0*/ 	.word	0x00005db0
        /*03c4*/ 	.word	0x00000006
        /*03c8*/ 	.word	0x00000000
        /*03cc*/ 	.short	0x010a
        /*03ce*/ 	.byte	0x3f
	.zero		1


	//   ....[53]....
        /*03d0*/ 	.word	0x00005e40
        /*03d4*/ 	.word	0x00000009
        /*03d8*/ 	.word	0x00000000
        /*03dc*/ 	.short	0x010a
        /*03de*/ 	.byte	0x3f
	.zero		1


	//   ....[54]....
        /*03e0*/ 	.word	0x00005ed0
        /*03e4*/ 	.word	0x00000006
        /*03e8*/ 	.word	0x00000000
        /*03ec*/ 	.short	0x010a
        /*03ee*/ 	.byte	0x3f
	.zero		1


	//   ....[55]....
        /*03f0*/ 	.word	0x00005f60
        /*03f4*/ 	.word	0x00000009
        /*03f8*/ 	.word	0x00000000
        /*03fc*/ 	.short	0x010a
        /*03fe*/ 	.byte	0x3f
	.zero		1


	//   ....[56]....
        /*0400*/ 	.word	0x00005ff0
        /*0404*/ 	.word	0x00000006
        /*0408*/ 	.word	0x00000000
        /*040c*/ 	.short	0x010a
        /*040e*/ 	.byte	0x3f
	.zero		1


	//   ....[57]....
        /*0410*/ 	.word	0x00006080
        /*0414*/ 	.word	0x00000009
        /*0418*/ 	.word	0x00000000
        /*041c*/ 	.short	0x010a
        /*041e*/ 	.byte	0x3f
	.zero		1


	//   ....[58]....
        /*0420*/ 	.word	0x00006110
        /*0424*/ 	.word	0x00000006
        /*0428*/ 	.word	0x00000000
        /*042c*/ 	.short	0x010a
        /*042e*/ 	.byte	0x3f
	.zero		1


	//   ....[59]....
        /*0430*/ 	.word	0x000061a0
        /*0434*/ 	.word	0x00000009
        /*0438*/ 	.word	0x00000000
        /*043c*/ 	.short	0x010a
        /*043e*/ 	.byte	0x3f
	.zero		1


	//   ....[60]....
        /*0440*/ 	.word	0x00006230
        /*0444*/ 	.word	0x00000006
        /*0448*/ 	.word	0x00000000
        /*044c*/ 	.short	0x010a
        /*044e*/ 	.byte	0x3f
	.zero		1


	//   ....[61]....
        /*0450*/ 	.word	0x000062c0
        /*0454*/ 	.word	0x00000009
        /*0458*/ 	.word	0x00000000
        /*045c*/ 	.short	0x010a
        /*045e*/ 	.byte	0x3f
	.zero		1


	//   ....[62]....
        /*0460*/ 	.word	0x00006350
        /*0464*/ 	.word	0x00000006
        /*0468*/ 	.word	0x00000000
        /*046c*/ 	.short	0x010a
        /*046e*/ 	.byte	0x3f
	.zero		1


	//   ....[63]....
        /*0470*/ 	.word	0x000063e0
        /*0474*/ 	.word	0x00000003
        /*0478*/ 	.word	0x00000000
        /*047c*/ 	.short	0x010a
        /*047e*/ 	.byte	0x3f
	.zero		1


	//   ....[64]....
        /*0480*/ 	.word	0x00006440
        /*0484*/ 	.word	0x00000003
        /*0488*/ 	.word	0x00000000
        /*048c*/ 	.short	0x010a
        /*048e*/ 	.byte	0x3f
	.zero		1


	//   ....[65]....
        /*0490*/ 	.word	0x000064a0
        /*0494*/ 	.word	0x00000004
        /*0498*/ 	.word	0x00000000
        /*049c*/ 	.short	0x010a
        /*049e*/ 	.byte	0x3f
	.zero		1


	//   ....[66]....
        /*04a0*/ 	.word	0x00006570
        /*04a4*/ 	.word	0x0000000e
        /*04a8*/ 	.word	0x00000090
        /*04ac*/ 	.short	0x010a
        /*04ae*/ 	.byte	0x3f
	.zero		1


	//   ....[67]....
        /*04b0*/ 	.word	0x00006640
        /*04b4*/ 	.word	0x00000007
        /*04b8*/ 	.word	0x00000000
        /*04bc*/ 	.short	0x010a
        /*04be*/ 	.byte	0x3f
	.zero		1


	//   ....[68]....
        /*04c0*/ 	.word	0x00006690
        /*04c4*/ 	.word	0x00000009
        /*04c8*/ 	.word	0x00000000
        /*04cc*/ 	.short	0x010a
        /*04ce*/ 	.byte	0x3f
	.zero		1


	//   ....[69]....
        /*04d0*/ 	.word	0x000066e0
        /*04d4*/ 	.word	0x00000006
        /*04d8*/ 	.word	0x00000000
        /*04dc*/ 	.short	0x010a
        /*04de*/ 	.byte	0x3f
	.zero		1


	//   ....[70]....
        /*04e0*/ 	.word	0x00006730
        /*04e4*/ 	.word	0x00000009
        /*04e8*/ 	.word	0x00000000
        /*04ec*/ 	.short	0x010a
        /*04ee*/ 	.byte	0x3f
	.zero		1


	//   ....[71]....
        /*04f0*/ 	.word	0x00006780
        /*04f4*/ 	.word	0x00000006
        /*04f8*/ 	.word	0x00000000
        /*04fc*/ 	.short	0x010a
        /*04fe*/ 	.byte	0x3f
	.zero		1


	//   ....[72]....
        /*0500*/ 	.word	0x000067d0
        /*0504*/ 	.word	0x00000009
        /*0508*/ 	.word	0x00000000
        /*050c*/ 	.short	0x010a
        /*050e*/ 	.byte	0x3f
	.zero		1


	//   ....[73]....
        /*0510*/ 	.word	0x00006820
        /*0514*/ 	.word	0x00000006
        /*0518*/ 	.word	0x00000000
        /*051c*/ 	.short	0x010a
        /*051e*/ 	.byte	0x3f
	.zero		1


	//   ....[74]....
        /*0520*/ 	.word	0x00006870
        /*0524*/ 	.word	0x00000009
        /*0528*/ 	.word	0x00000000
        /*052c*/ 	.short	0x010a
        /*052e*/ 	.byte	0x3f
	.zero		1


	//   ....[75]....
        /*0530*/ 	.word	0x000068c0
        /*0534*/ 	.word	0x00000006
        /*0538*/ 	.word	0x00000000
        /*053c*/ 	.short	0x010a
        /*053e*/ 	.byte	0x3f
	.zero		1


	//   ....[76]....
        /*0540*/ 	.word	0x00006910
        /*0544*/ 	.word	0x00000009
        /*0548*/ 	.word	0x00000000
        /*054c*/ 	.short	0x010a
        /*054e*/ 	.byte	0x3f
	.zero		1


	//   ....[77]....
        /*0550*/ 	.word	0x00006960
        /*0554*/ 	.word	0x00000006
        /*0558*/ 	.word	0x00000000
        /*055c*/ 	.short	0x010a
        /*055e*/ 	.byte	0x3f
	.zero		1


	//   ....[78]....
        /*0560*/ 	.word	0x000069b0
        /*0564*/ 	.word	0x00000009
        /*0568*/ 	.word	0x00000000
        /*056c*/ 	.short	0x010a
        /*056e*/ 	.byte	0x3f
	.zero		1


	//   ....[79]....
        /*0570*/ 	.word	0x00006a00
        /*0574*/ 	.word	0x00000006
        /*0578*/ 	.word	0x00000000
        /*057c*/ 	.short	0x010a
        /*057e*/ 	.byte	0x3f
	.zero		1


	//   ....[80]....
        /*0580*/ 	.word	0x00006a50
        /*0584*/ 	.word	0x00000009
        /*0588*/ 	.word	0x00000000
        /*058c*/ 	.short	0x010a
        /*058e*/ 	.byte	0x3f
	.zero		1


	//   ....[81]....
        /*0590*/ 	.word	0x00006aa0
        /*0594*/ 	.word	0x00000006
        /*0598*/ 	.word	0x00000000
        /*059c*/ 	.short	0x010a
        /*059e*/ 	.byte	0x3f
	.zero		1


	//   ....[82]....
        /*05a0*/ 	.word	0x00006af0
        /*05a4*/ 	.word	0x00000009
        /*05a8*/ 	.word	0x00000000
        /*05ac*/ 	.short	0x010a
        /*05ae*/ 	.byte	0x3f
	.zero		1


	//   ....[83]....
        /*05b0*/ 	.word	0x00006b40
        /*05b4*/ 	.word	0x00000006
        /*05b8*/ 	.word	0x00000000
        /*05bc*/ 	.short	0x010a
        /*05be*/ 	.byte	0x3f
	.zero		1


	//----- nvinfo : EIATTR_NUM_MBARRIERS
	.align		4
.L_35:
        /*05c0*/ 	.byte	0x03, 0x38
        /*05c2*/ 	.short	0x0026


	//----- nvinfo : EIATTR_EXIT_INSTR_OFFSETS
	.align		4
        /*05c4*/ 	.byte	0x04, 0x1c
        /*05c6*/ 	.short	(.L_37 - .L_36)


	//   ....[0]....
.L_36:
        /*05c8*/ 	.word	0x000007d0


	//   ....[1]....
        /*05cc*/ 	.word	0x00001090


	//   ....[2]....
        /*05d0*/ 	.word	0x00004620


	//   ....[3]....
        /*05d4*/ 	.word	0x00004c50


	//   ....[4]....
        /*05d8*/ 	.word	0x00006430


	//----- nvinfo : EIATTR_MAX_THREADS
	.align		4
.L_37:
        /*05dc*/ 	.byte	0x04, 0x05
        /*05de*/ 	.short	(.L_39 - .L_38)
.L_38:
        /*05e0*/ 	.word	0x00000180
        /*05e4*/ 	.word	0x00000001
        /*05e8*/ 	.word	0x00000001


	//----- nvinfo : EIATTR_CRS_STACK_SIZE
	.align		4
.L_39:
        /*05ec*/ 	.byte	0x04, 0x1e
        /*05ee*/ 	.short	(.L_41 - .L_40)
.L_40:
        /*05f0*/ 	.word	0x00000000


	//----- nvinfo : EIATTR_CBANK_PARAM_SIZE
	.align		4
.L_41:
        /*05f4*/ 	.byte	0x03, 0x19
        /*05f6*/ 	.short	0x0470


	//----- nvinfo : EIATTR_PARAM_CBANK
	.align		4
        /*05f8*/ 	.byte	0x04, 0x0a
        /*05fa*/ 	.short	(.L_43 - .L_42)
	.align		4
.L_42:
        /*05fc*/ 	.word	index@(.nv.constant0._ZN7cutlass13device_kernelINS_4gemm6kernel13GemmUniversalIN4cute5tupleIJiiiiEEENS1_10collective13CollectiveMmaINS1_34MainloopSm90TmaGmmaWarpSpecializedILi18ENS5_IJNS4_1CILi1EEESB_SB_EEENS1_35KernelTmaWarpSpecializedCooperativeEEENS5_IJNSA_ILi128EEENSA_ILi64EEENSA_ILi32EEEEEENS_6half_tENS5_IJlSB_lEEESJ_SK_NS4_8TiledMMAINS4_8MMA_AtomIJNS4_4SM904GMMA25MMA_64x64x16_F32F16F16_SSILNSO_5MajorE0ELSQ_0ELNSO_7ScaleInE1ELSR_1EEEEEENS4_6LayoutINS5_IJNSA_ILi2EEESB_SB_EEENS5_IJSB_NSA_ILi0EEESX_EEEEENS5_IJNS4_10UnderscoreES10_S10_EEEEENS4_13SM90_TMA_LOADENS4_14ComposedLayoutINS4_7SwizzleILi2ELi4ELi3EEENS4_18smem_ptr_flag_bitsILi16EEENSU_INS5_IJNSA_ILi8EEESH_EEENS5_IJSH_SB_EEEEEEEvNS4_8identityES13_S1D_vS1E_EENS_8epilogue10collective6detail29Sm90TmaWarpSpecializedAdapterINS1H_15DefaultEpilogueISJ_SK_SK_NS1G_6thread17LinearCombinationISJ_Li1EffLNS1L_9ScaleType4KindE0ELNS_15FloatRoundStyleE2ESJ_EENS1_15EpilogueDefaultEEEEEvvEEEEvNT_6ParamsE)
        /*0600*/ 	.short	0x0210
        /*0602*/ 	.short	0x0470


	//----- nvinfo : EIATTR_SW_WAR
	.align		4
.L_43:
        /*0604*/ 	.byte	0x04, 0x36
        /*0606*/ 	.short	(.L_45 - .L_44)
.L_44:
        /*0608*/ 	.word	0x00000008
.L_45:


//--------------------- .nv.callgraph             --------------------------
	.section	.nv.callgraph,"",@"SHT_CUDA_CALLGRAPH"
	.align	4
	.sectionentsize	8
	.align		4
        /*0000*/ 	.word	0x00000000
	.align		4
        /*0004*/ 	.word	0xffffffff
	.align		4
        /*0008*/ 	.word	index@(_ZN7cutlass13device_kernelINS_4gemm6kernel13GemmUniversalIN4cute5tupleIJiiiiEEENS1_10collective13CollectiveMmaINS1_34MainloopSm90TmaGmmaWarpSpecializedILi18ENS5_IJNS4_1CILi1EEESB_SB_EEENS1_35KernelTmaWarpSpecializedCooperativeEEENS5_IJNSA_ILi128EEENSA_ILi64EEENSA_ILi32EEEEEENS_6half_tENS5_IJlSB_lEEESJ_SK_NS4_8TiledMMAINS4_8MMA_AtomIJNS4_4SM904GMMA25MMA_64x64x16_F32F16F16_SSILNSO_5MajorE0ELSQ_0ELNSO_7ScaleInE1ELSR_1EEEEEENS4_6LayoutINS5_IJNSA_ILi2EEESB_SB_EEENS5_IJSB_NSA_ILi0EEESX_EEEEENS5_IJNS4_10UnderscoreES10_S10_EEEEENS4_13SM90_TMA_LOADENS4_14ComposedLayoutINS4_7SwizzleILi2ELi4ELi3EEENS4_18smem_ptr_flag_bitsILi16EEENSU_INS5_IJNSA_ILi8EEESH_EEENS5_IJSH_SB_EEEEEEEvNS4_8identityES13_S1D_vS1E_EENS_8epilogue10collective6detail29Sm90TmaWarpSpecializedAdapterINS1H_15DefaultEpilogueISJ_SK_SK_NS1G_6thread17LinearCombinationISJ_Li1EffLNS1L_9ScaleType4KindE0ELNS_15FloatRoundStyleE2ESJ_EENS1_15EpilogueDefaultEEEEEvvEEEEvNT_6ParamsE)
	.align		4
        /*000c*/ 	.word	index@(__assertfail)
	.align		4
        /*0010*/ 	.word	0x00000000
	.align		4
        /*0014*/ 	.word	0xfffffffe
	.align		4
        /*0018*/ 	.word	0x00000000
	.align		4
        /*001c*/ 	.word	0xfffffffd
	.align		4
        /*0020*/ 	.word	0x00000000
	.align		4
        /*0024*/ 	.word	0xfffffffc


//--------------------- .nv.constant4             --------------------------
	.section	.nv.constant4,"a",@progbits
	.align	8
	.align		8
.nv.constant4:
        /*0000*/ 	.dword	__assertfail
	.align		8
        /*0008*/ 	.dword	__unnamed_1
	.align		8
        /*0010*/ 	.dword	_ZN40_INTERNAL_70733db4_4_k_cu_86f85033_262644cuda3std3__45__cpo5beginE
	.align		8
        /*0018*/ 	.dword	_ZN40_INTERNAL_70733db4_4_k_cu_86f85033_262644cuda3std3__45__cpo3endE
	.align		8
        /*0020*/ 	.dword	_ZN40_INTERNAL_70733db4_4_k_cu_86f85033_262644cuda3std3__45__cpo6cbeginE
	.align		8
        /*0028*/ 	.dword	_ZN40_INTERNAL_70733db4_4_k_cu_86f85033_262644cuda3std3__45__cpo4cendE
	.align		8
        /*0030*/ 	.dword	_ZN40_INTERNAL_70733db4_4_k_cu_86f85033_262644cuda3std3__442_GLOBAL__N__70733db4_4_k_cu_86f85033_262646ignoreE
	.align		8
        /*0038*/ 	.dword	_ZN40_INTERNAL_70733db4_4_k_cu_86f85033_262644cuda3std3__419piecewise_constructE
	.align		8
        /*0040*/ 	.dword	_ZN40_INTERNAL_70733db4_4_k_cu_86f85033_262644cuda3std3__48in_placeE
	.align		8
        /*0048*/ 	.dword	_ZN40_INTERNAL_70733db4_4_k_cu_86f85033_262644cuda3std6ranges3__45__cpo4swapE
	.align		8
        /*0050*/ 	.dword	_ZN40_INTERNAL_70733db4_4_k_cu_86f85033_262644cuda3std6ranges3__45__cpo9iter_moveE
	.align		8
        /*0058*/ 	.dword	_ZN40_INTERNAL_70733db4_4_k_cu_86f85033_262644cute7productE
	.align		8
        /*0060*/ 	.dword	_ZN40_INTERNAL_70733db4_4_k_cu_86f85033_262644cute1_E
	.align		8
        /*0068*/ 	.dword	$str$22
	.align		8
        /*0070*/ 	.dword	$str$23


//--------------------- .text._ZN7cutlass13device_kernelINS_4gemm6kernel13GemmUniversalIN4cute5tupleIJiiiiEEENS1_10collective13CollectiveMmaINS1_34MainloopSm90TmaGmmaWarpSpecializedILi18ENS5_IJNS4_1CILi1EEESB_SB_EEENS1_35KernelTmaWarpSpecializedCooperativeEEENS5_IJNSA_ILi128EEENSA_ILi64EEENSA_ILi32EEEEEENS_6half_tENS5_IJlSB_lEEESJ_SK_NS4_8TiledMMAINS4_8MMA_AtomIJNS4_4SM904GMMA25MMA_64x64x16_F32F16F16_SSILNSO_5MajorE0ELSQ_0ELNSO_7ScaleInE1ELSR_1EEEEEENS4_6LayoutINS5_IJNSA_ILi2EEESB_SB_EEENS5_IJSB_NSA_ILi0EEESX_EEEEENS5_IJNS4_10UnderscoreES10_S10_EEEEENS4_13SM90_TMA_LOADENS4_14ComposedLayoutINS4_7SwizzleILi2ELi4ELi3EEENS4_18smem_ptr_flag_bitsILi16EEENSU_INS5_IJNSA_ILi8EEESH_EEENS5_IJSH_SB_EEEEEEEvNS4_8identityES13_S1D_vS1E_EENS_8epilogue10collective6detail29Sm90TmaWarpSpecializedAdapterINS1H_15DefaultEpilogueISJ_SK_SK_NS1G_6thread17LinearCombinationISJ_Li1EffLNS1L_9ScaleType4KindE0ELNS_15FloatRoundStyleE2ESJ_EENS1_15EpilogueDefaultEEEEEvvEEEEvNT_6ParamsE --------------------------
	.section	.text._ZN7cutlass13device_kernelINS_4gemm6kernel13GemmUniversalIN4cute5tupleIJiiiiEEENS1_10collective13CollectiveMmaINS1_34MainloopSm90TmaGmmaWarpSpecializedILi18ENS5_IJNS4_1CILi1EEESB_SB_EEENS1_35KernelTmaWarpSpecializedCooperativeEEENS5_IJNSA_ILi128EEENSA_ILi64EEENSA_ILi32EEEEEENS_6half_tENS5_IJlSB_lEEESJ_SK_NS4_8TiledMMAINS4_8MMA_AtomIJNS4_4SM904GMMA25MMA_64x64x16_F32F16F16_SSILNSO_5MajorE0ELSQ_0ELNSO_7ScaleInE1ELSR_1EEEEEENS4_6LayoutINS5_IJNSA_ILi2EEESB_SB_EEENS5_IJSB_NSA_ILi0EEESX_EEEEENS5_IJNS4_10UnderscoreES10_S10_EEEEENS4_13SM90_TMA_LOADENS4_14ComposedLayoutINS4_7SwizzleILi2ELi4ELi3EEENS4_18smem_ptr_flag_bitsILi16EEENSU_INS5_IJNSA_ILi8EEESH_EEENS5_IJSH_SB_EEEEEEEvNS4_8identityES13_S1D_vS1E_EENS_8epilogue10collective6detail29Sm90TmaWarpSpecializedAdapterINS1H_15DefaultEpilogueISJ_SK_SK_NS1G_6thread17LinearCombinationISJ_Li1EffLNS1L_9ScaleType4KindE0ELNS_15FloatRoundStyleE2ESJ_EENS1_15EpilogueDefaultEEEEEvvEEEEvNT_6ParamsE,"ax",@progbits
	.align	128
.text._ZN7cutlass13device_kernelINS_4gemm6kernel13GemmUniversalIN4cute5tupleIJiiiiEEENS1_10collective13CollectiveMmaINS1_34MainloopSm90TmaGmmaWarpSpecializedILi18ENS5_IJNS4_1CILi1EEESB_SB_EEENS1_35KernelTmaWarpSpecializedCooperativeEEENS5_IJNSA_ILi128EEENSA_ILi64EEENSA_ILi32EEEEEENS_6half_tENS5_IJlSB_lEEESJ_SK_NS4_8TiledMMAINS4_8MMA_AtomIJNS4_4SM904GMMA25MMA_64x64x16_F32F16F16_SSILNSO_5MajorE0ELSQ_0ELNSO_7ScaleInE1ELSR_1EEEEEENS4_6LayoutINS5_IJNSA_ILi2EEESB_SB_EEENS5_IJSB_NSA_ILi0EEESX_EEEEENS5_IJNS4_10UnderscoreES10_S10_EEEEENS4_13SM90_TMA_LOADENS4_14ComposedLayoutINS4_7SwizzleILi2ELi4ELi3EEENS4_18smem_ptr_flag_bitsILi16EEENSU_INS5_IJNSA_ILi8EEESH_EEENS5_IJSH_SB_EEEEEEEvNS4_8identityES13_S1D_vS1E_EENS_8epilogue10collective6detail29Sm90TmaWarpSpecializedAdapterINS1H_15DefaultEpilogueISJ_SK_SK_NS1G_6thread17LinearCombinationISJ_Li1EffLNS1L_9ScaleType4KindE0ELNS_15FloatRoundStyleE2ESJ_EENS1_15EpilogueDefaultEEEEEvvEEEEvNT_6ParamsE:
        .type           _ZN7cutlass13device_kernelINS_4gemm6kernel13GemmUniversalIN4cute5tupleIJiiiiEEENS1_10collective13CollectiveMmaINS1_34MainloopSm90TmaGmmaWarpSpecializedILi18ENS5_IJNS4_1CILi1EEESB_SB_EEENS1_35KernelTmaWarpSpecializedCooperativeEEENS5_IJNSA_ILi128EEENSA_ILi64EEENSA_ILi32EEEEEENS_6half_tENS5_IJlSB_lEEESJ_SK_NS4_8TiledMMAINS4_8MMA_AtomIJNS4_4SM904GMMA25MMA_64x64x16_F32F16F16_SSILNSO_5MajorE0ELSQ_0ELNSO_7ScaleInE1ELSR_1EEEEEENS4_6LayoutINS5_IJNSA_ILi2EEESB_SB_EEENS5_IJSB_NSA_ILi0EEESX_EEEEENS5_IJNS4_10UnderscoreES10_S10_EEEEENS4_13SM90_TMA_LOADENS4_14ComposedLayoutINS4_7SwizzleILi2ELi4ELi3EEENS4_18smem_ptr_flag_bitsILi16EEENSU_INS5_IJNSA_ILi8EEESH_EEENS5_IJSH_SB_EEEEEEEvNS4_8identityES13_S1D_vS1E_EENS_8epilogue10collective6detail29Sm90TmaWarpSpecializedAdapterINS1H_15DefaultEpilogueISJ_SK_SK_NS1G_6thread17LinearCombinationISJ_Li1EffLNS1L_9ScaleType4KindE0ELNS_15FloatRoundStyleE2ESJ_EENS1_15EpilogueDefaultEEEEEvvEEEEvNT_6ParamsE,@function
        .size           _ZN7cutlass13device_kernelINS_4gemm6kernel13GemmUniversalIN4cute5tupleIJiiiiEEENS1_10collective13CollectiveMmaINS1_34MainloopSm90TmaGmmaWarpSpecializedILi18ENS5_IJNS4_1CILi1EEESB_SB_EEENS1_35KernelTmaWarpSpecializedCooperativeEEENS5_IJNSA_ILi128EEENSA_ILi64EEENSA_ILi32EEEEEENS_6half_tENS5_IJlSB_lEEESJ_SK_NS4_8TiledMMAINS4_8MMA_AtomIJNS4_4SM904GMMA25MMA_64x64x16_F32F16F16_SSILNSO_5MajorE0ELSQ_0ELNSO_7ScaleInE1ELSR_1EEEEEENS4_6LayoutINS5_IJNSA_ILi2EEESB_SB_EEENS5_IJSB_NSA_ILi0EEESX_EEEEENS5_IJNS4_10UnderscoreES10_S10_EEEEENS4_13SM90_TMA_LOADENS4_14ComposedLayoutINS4_7SwizzleILi2ELi4ELi3EEENS4_18smem_ptr_flag_bitsILi16EEENSU_INS5_IJNSA_ILi8EEESH_EEENS5_IJSH_SB_EEEEEEEvNS4_8identityES13_S1D_vS1E_EENS_8epilogue10collective6detail29Sm90TmaWarpSpecializedAdapterINS1H_15DefaultEpilogueISJ_SK_SK_NS1G_6thread17LinearCombinationISJ_Li1EffLNS1L_9ScaleType4KindE0ELNS_15FloatRoundStyleE2ESJ_EENS1_15EpilogueDefaultEEEEEvvEEEEvNT_6ParamsE,(.L_x_159 - _ZN7cutlass13device_kernelINS_4gemm6kernel13GemmUniversalIN4cute5tupleIJiiiiEEENS1_10collective13CollectiveMmaINS1_34MainloopSm90TmaGmmaWarpSpecializedILi18ENS5_IJNS4_1CILi1EEESB_SB_EEENS1_35KernelTmaWarpSpecializedCooperativeEEENS5_IJNSA_ILi128EEENSA_ILi64EEENSA_ILi32EEEEEENS_6half_tENS5_IJlSB_lEEESJ_SK_NS4_8TiledMMAINS4_8MMA_AtomIJNS4_4SM904GMMA25MMA_64x64x16_F32F16F16_SSILNSO_5MajorE0ELSQ_0ELNSO_7ScaleInE1ELSR_1EEEEEENS4_6LayoutINS5_IJNSA_ILi2EEESB_SB_EEENS5_IJSB_NSA_ILi0EEESX_EEEEENS5_IJNS4_10UnderscoreES10_S10_EEEEENS4_13SM90_TMA_LOADENS4_14ComposedLayoutINS4_7SwizzleILi2ELi4ELi3EEENS4_18smem_ptr_flag_bitsILi16EEENSU_INS5_IJNSA_ILi8EEESH_EEENS5_IJSH_SB_EEEEEEEvNS4_8identityES13_S1D_vS1E_EENS_8epilogue10collective6detail29Sm90TmaWarpSpecializedAdapterINS1H_15DefaultEpilogueISJ_SK_SK_NS1G_6thread17LinearCombinationISJ_Li1EffLNS1L_9ScaleType4KindE0ELNS_15FloatRoundStyleE2ESJ_EENS1_15EpilogueDefaultEEEEEvvEEEEvNT_6ParamsE)
        .other          _ZN7cutlass13device_kernelINS_4gemm6kernel13GemmUniversalIN4cute5tupleIJiiiiEEENS1_10collective13CollectiveMmaINS1_34MainloopSm90TmaGmmaWarpSpecializedILi18ENS5_IJNS4_1CILi1EEESB_SB_EEENS1_35KernelTmaWarpSpecializedCooperativeEEENS5_IJNSA_ILi128EEENSA_ILi64EEENSA_ILi32EEEEEENS_6half_tENS5_IJlSB_lEEESJ_SK_NS4_8TiledMMAINS4_8MMA_AtomIJNS4_4SM904GMMA25MMA_64x64x16_F32F16F16_SSILNSO_5MajorE0ELSQ_0ELNSO_7ScaleInE1ELSR_1EEEEEENS4_6LayoutINS5_IJNSA_ILi2EEESB_SB_EEENS5_IJSB_NSA_ILi0EEESX_EEEEENS5_IJNS4_10UnderscoreES10_S10_EEEEENS4_13SM90_TMA_LOADENS4_14ComposedLayoutINS4_7SwizzleILi2ELi4ELi3EEENS4_18smem_ptr_flag_bitsILi16EEENSU_INS5_IJNSA_ILi8EEESH_EEENS5_IJSH_SB_EEEEEEEvNS4_8identityES13_S1D_vS1E_EENS_8epilogue10collective6detail29Sm90TmaWarpSpecializedAdapterINS1H_15DefaultEpilogueISJ_SK_SK_NS1G_6thread17LinearCombinationISJ_Li1EffLNS1L_9ScaleType4KindE0ELNS_15FloatRoundStyleE2ESJ_EENS1_15EpilogueDefaultEEEEEvvEEEEvNT_6ParamsE,@"STO_CUDA_ENTRY STV_DEFAULT"
_ZN7cutlass13device_kernelINS_4gemm6kernel13GemmUniversalIN4cute5tupleIJiiiiEEENS1_10collective13CollectiveMmaINS1_34MainloopSm90TmaGmmaWarpSpecializedILi18ENS5_IJNS4_1CILi1EEESB_SB_EEENS1_35KernelTmaWarpSpecializedCooperativeEEENS5_IJNSA_ILi128EEENSA_ILi64EEENSA_ILi32EEEEEENS_6half_tENS5_IJlSB_lEEESJ_SK_NS4_8TiledMMAINS4_8MMA_AtomIJNS4_4SM904GMMA25MMA_64x64x16_F32F16F16_SSILNSO_5MajorE0ELSQ_0ELNSO_7ScaleInE1ELSR_1EEEEEENS4_6LayoutINS5_IJNSA_ILi2EEESB_SB_EEENS5_IJSB_NSA_ILi0EEESX_EEEEENS5_IJNS4_10UnderscoreES10_S10_EEEEENS4_13SM90_TMA_LOADENS4_14ComposedLayoutINS4_7SwizzleILi2ELi4ELi3EEENS4_18smem_ptr_flag_bitsILi16EEENSU_INS5_IJNSA_ILi8EEESH_EEENS5_IJSH_SB_EEEEEEEvNS4_8identityES13_S1D_vS1E_EENS_8epilogue10collective6detail29Sm90TmaWarpSpecializedAdapterINS1H_15DefaultEpilogueISJ_SK_SK_NS1G_6thread17LinearCombinationISJ_Li1EffLNS1L_9ScaleType4KindE0ELNS_15FloatRoundStyleE2ESJ_EENS1_15EpilogueDefaultEEEEEvvEEEEvNT_6ParamsE:
[----:B------:R-:W0:Y:S01]  /*0000*/  LDC R1, c[0x0][0x28] ;  /* 0x00000a00ff017b82 */ /* 0x000e220000000800 */
[----:B------:R-:W1:Y:S01]  /*0010*/  S2R R18, SR_TID.X ;  /* 0x0000000000127919 */ /* 0x000e620000002100 */
[----:B------:R-:W-:Y:S01]  /*0020*/  ELECT P0, URZ, PT ;  /* 0x00000000003f782f */ /* 0x000fe20003800000 */
[----:B------:R-:W-:Y:S01]  /*0030*/  BSSY B0, `(.L_x_0) ;  /* 0x000000f000007945 */ /* 0x000fe20003800000 */
[--C-:B-1----:R-:W-:Y:S02]  /*0040*/  SHF.R.U32.HI R0, RZ, 0x5, R18.reuse ;  /* 0x00000005ff007819 */ /* 0x102fe40000011612 */
[----:B------:R-:W-:-:S03]  /*0050*/  SHF.R.U32.HI R22, RZ, 0x7, R18 ;  /* 0x00000007ff167819 */ /* 0x000fc60000011612 */
[----:B------:R-:W1:Y:S04]  /*0060*/  SHFL.IDX PT, R5, R0, RZ, 0x1f ;  /* 0x00001fff00057589 */ /* 0x000e6800000e0000 */
[----:B------:R2:W3:Y:S01]  /*0070*/  SHFL.IDX PT, R8, R22, RZ, 0x1f ;  /* 0x00001fff16087589 */ /* 0x0004e200000e0000 */
[----:B-1----:R-:W-:-:S13]  /*0080*/  ISETP.NE.OR P0, PT, R5, RZ, !P0 ;  /* 0x000000ff0500720c */ /* 0x002fda0004705670 */
[----:B0-23--:R-:W-:Y:S05]  /*0090*/  @P0 BRA `(.L_x_1) ;  /* 0x0000000000200947 */ /* 0x00dfea0003800000 */
[----:B------:R-:W-:Y:S02]  /*00a0*/  ULDC.64 UR4, c[0x0][0x198] ;  /* 0x0000660000047ab9 */ /* 0x000fe40000000a00 */
[----:B------:R-:W-:Y:S02]  /*00b0*/  UIADD3 UR6, UP0, UR4, 0xf0, URZ ;  /* 0x000000f004067890 */ /* 0x000fe4000ff1e03f */
[----:B------:R-:W-:Y:S02]  /*00c0*/  UIADD3 UR4, UP1, UR4, 0x1f0, URZ ;  /* 0x000001f004047890 */ /* 0x000fe4000ff3e03f */
[----:B------:R-:W-:Y:S02]  /*00d0*/  UIADD3.X UR7, URZ, UR5, URZ, UP0, !UPT ;  /* 0x000000053f077290 */ /* 0x000fe400087fe43f */
[----:B------:R-:W-:-:S07]  /*00e0*/  UIADD3.X UR5, URZ, UR5, URZ, UP1, !UPT ;  /* 0x000000053f057290 */ /* 0x000fce0008ffe43f */
[----:B------:R0:W-:Y:S02]  /*00f0*/  UTMACCTL.PF [UR6] ;  /* 0x00000000060079b9 */ /* 0x0001e40008040000 */
[----:B------:R0:W-:Y:S02]  /*0100*/  UTMACCTL.PF [UR4] ;  /* 0x00000000040079b9 */ /* 0x0001e40008040000 */
[----:B0-----:R-:W-:Y:S01]  /*0110*/  NOP ;  /* 0x0000000000007918 */ /* 0x001fe20000000000 */
.L_x_1:
[----:B------:R-:W-:Y:S05]  /*0120*/  BSYNC B0 ;  /* 0x0000000000007941 */ /* 0x000fea0003800000 */
.L_x_0:
[----:B------:R-:W0:Y:S02]  /*0130*/  SHFL.IDX PT, R2, R0, RZ, 0x1f ;  /* 0x00001fff00027589 */ /* 0x000e2400000e0000 */
[----:B0-----:R-:W-:-:S13]  /*0140*/  ISETP.NE.AND P0, PT, R2, RZ, PT ;  /* 0x000000ff0200720c */ /* 0x001fda0003f05270 */
[----:B------:R-:W-:Y:S05]  /*0150*/  @P0 BRA `(.L_x_2) ;  /* 0x0000000000d40947 */ /* 0x000fea0003800000 */
[----:B------:R-:W-:Y:S01]  /*0160*/  ELECT P0, URZ, PT ;  /* 0x00000000003f782f */ /* 0x000fe20003800000 */
[----:B------:R-:W-:-:S12]  /*0170*/  BSSY B0, `(.L_x_2) ;  /* 0x0000033000007945 */ /* 0x000fd80003800000 */
[----:B------:R-:W-:Y:S05]  /*0180*/  @!P0 BRA `(.L_x_3) ;  /* 0x0000000000c48947 */ /* 0x000fea0003800000 */
[----:B------:R-:W0:Y:S01]  /*0190*/  S2UR UR8, SR_CgaCtaId ;  /* 0x00000000000879c3 */ /* 0x000e220000008800 */
[----:B------:R-:W-:Y:S01]  /*01a0*/  UMOV UR4, 0x400 ;  /* 0x0000040000047882 */ /* 0x000fe20000000000 */
[----:B------:R-:W-:Y:S01]  /*01b0*/  UMOV UR5, 0x1 ;  /* 0x0000000100057882 */ /* 0x000fe20000000000 */
[----:B------:R-:W-:Y:S02]  /*01c0*/  UMOV UR6, 0x100 ;  /* 0x0000010000067882 */ /* 0x000fe40000000000 */
[----:B------:R-:W-:-:S04]  /*01d0*/  UIADD3 UR6, -UR6, 0x100000, URZ ;  /* 0x0010000006067890 */ /* 0x000fc8000fffe13f */
[----:B------:R-:W-:Y:S02]  /*01e0*/  USHF.L.U32 UR7, UR6, 0xb, URZ ;  /* 0x0000000b06077899 */ /* 0x000fe4000800063f */
[----:B------:R-:W-:Y:S02]  /*01f0*/  USHF.L.U32 UR6, UR6, 0x1, URZ ;  /* 0x0000000106067899 */ /* 0x000fe4000800063f */
[----:B0-----:R-:W-:Y:S02]  /*0200*/  ULEA UR8, UR8, UR4, 0x18 ;  /* 0x0000000408087291 */ /* 0x001fe4000f8ec03f */
[----:B------:R-:W-:-:S04]  /*0210*/  UIADD3 UR4, -UR5, 0x100000, URZ ;  /* 0x0010000005047890 */ /* 0x000fc8000fffe13f */
[----:B------:R-:W-:Y:S02]  /*0220*/  USHF.L.U32 UR5, UR4, 0xb, URZ ;  /* 0x0000000b04057899 */ /* 0x000fe4000800063f */
[----:B------:R-:W-:Y:S01]  /*0230*/  USHF.L.U32 UR4, UR4, 0x1, URZ ;  /* 0x0000000104047899 */ /* 0x000fe2000800063f */
[----:B------:R-:W0:Y:S11]  /*0240*/  FENCE.VIEW.ASYNC.S ;  /* 0x00000000000073c6 */ /* 0x000e360000000000 */
[----:B0-----:R0:W1:Y:S01]  /*0250*/  SYNCS.EXCH.64 URZ, [UR8], UR4 ;  /* 0x00000004083f75b2 */ /* 0x0010620008000100 */
[----:B------:R0:W2:Y:S01]  /*0260*/  SYNCS.EXCH.64 URZ, [UR8+0x90], UR6 ;  /* 0x00009006083f75b2 */ /* 0x0000a20008000100 */
[----:B------:R0:W3:Y:S01]  /*0270*/  SYNCS.EXCH.64 URZ, [UR8+0x8], UR4 ;  /* 0x00000804083f75b2 */ /* 0x0000e20008000100 */
[----:B------:R0:W4:Y:S01]  /*0280*/  SYNCS.EXCH.64 URZ, [UR8+0x98], UR6 ;  /* 0x00009806083f75b2 */ /* 0x0001220008000100 */
[----:B------:R0:W0:Y:S01]  /*0290*/  SYNCS.EXCH.64 URZ, [UR8+0x10], UR4 ;  /* 0x00001004083f75b2 */ /* 0x0000220008000100 */
        /* <DEDUP_REMOVED lines=31> */
[----:B-1234-:R-:W-:Y:S01]  /*0490*/  NOP ;  /* 0x0000000000007918 */ /* 0x01efe20000000000 */
.L_x_3:
[----:B0-----:R-:W-:Y:S05]  /*04a0*/  BSYNC B0 ;  /* 0x0000000000007941 */ /* 0x001fea0003800000 */
.L_x_2:
[----:B------:R-:W0:Y:S01]  /*04b0*/  SHFL.IDX PT, R0, R0, RZ, 0x1f ;  /* 0x00001fff00007589 */ /* 0x000e2200000e0000 */
[----:B------:R-:W-:Y:S01]  /*04c0*/  ELECT P0, URZ, PT ;  /* 0x00000000003f782f */ /* 0x000fe20003800000 */
[----:B------:R-:W1:Y:S01]  /*04d0*/  LDC R2, c[0x0][0x65c] ;  /* 0x00019700ff027b82 */ /* 0x000e620000000800 */
[----:B------:R-:W-:Y:S01]  /*04e0*/  SHF.R.S32.HI R6, RZ, 0x1f, R5 ;  /* 0x0000001fff067819 */ /* 0x000fe20000011405 */
[----:B------:R-:W2:Y:S01]  /*04f0*/  S2R R3, SR_CTAID.Y ;  /* 0x0000000000037919 */ /* 0x000ea20000002600 */
[----:B------:R-:W-:Y:S01]  /*0500*/  UMOV UR4, 0x20 ;  /* 0x0000002000047882 */ /* 0x000fe20000000000 */
[----:B------:R-:W-:Y:S01]  /*0510*/  ISETP.NE.AND P2, PT, R8, RZ, PT ;  /* 0x000000ff0800720c */ /* 0x000fe20003f45270 */
[----:B------:R-:W-:Y:S01]  /*0520*/  NOP ;  /* 0x0000000000007918 */ /* 0x000fe20000000000 */
[----:B------:R-:W3:Y:S01]  /*0530*/  S2R R4, SR_CTAID.X ;  /* 0x0000000000047919 */ /* 0x000ee20000002500 */
[----:B------:R-:W-:Y:S01]  /*0540*/  LEA.HI R6, R6, R5, RZ, 0x2 ;  /* 0x0000000506067211 */ /* 0x000fe200078f10ff */
[----:B------:R-:W-:Y:S01]  /*0550*/  NOP ;  /* 0x0000000000007918 */ /* 0x000fe20000000000 */
[----:B0-----:R-:W-:-:S02]  /*0560*/  ISETP.NE.OR P0, PT, R0, RZ, !P0 ;  /* 0x000000ff0000720c */ /* 0x001fc40004705670 */
[----:B-1----:R-:W-:-:S04]  /*0570*/  ISETP.NE.AND P3, PT, R2, 0x1, PT ;  /* 0x000000010200780c */ /* 0x002fc80003f65270 */
[----:B------:R-:W-:Y:S02]  /*0580*/  P2R R0, PR, RZ, 0x8 ;  /* 0x00000008ff007803 */ /* 0x000fe40000000000 */
[----:B------:R-:W-:-:S05]  /*0590*/  LOP3.LUT R0, R6, 0xfffffffc, RZ, 0xc0, !PT ;  /* 0xfffffffc06007812 */ /* 0x000fca00078ec0ff */
[----:B------:R-:W-:Y:S01]  /*05a0*/  VOTEU.ALL UP0, P0 ;  /* 0x00000000003f7886 */ /* 0x000fe20000000000 */
[----:B------:R-:W-:Y:S01]  /*05b0*/  IMAD.IADD R0, R5, 0x1, -R0 ;  /* 0x0000000105007824 */ /* 0x000fe200078e0a00 */
[----:B------:R-:W3:Y:S01]  /*05c0*/  @P3 LDC R17, c[0x0][0x10] ;  /* 0x00000400ff113b82 */ /* 0x000ee20000000800 */
[----:B------:R-:W-:Y:S01]  /*05d0*/  VOTEU.ALL UP1, P0 ;  /* 0x00000000003f7886 */ /* 0x000fe20000020000 */
[----:B--2---:R-:W-:Y:S01]  /*05e0*/  @P3 IMAD.MOV.U32 R6, RZ, RZ, R3 ;  /* 0x000000ffff063224 */ /* 0x004fe200078e0003 */
[----:B------:R-:W-:Y:S01]  /*05f0*/  @!UP0 UMOV UR6, 0x400 ;  /* 0x0000040000068882 */ /* 0x000fe20000000000 */
[----:B------:R-:W-:-:S04]  /*0600*/  @!UP0 UIADD3 UR4, -UR4, 0x100000, URZ ;  /* 0x0010000004048890 */ /* 0x000fc8000fffe13f */
[----:B------:R-:W-:Y:S02]  /*0610*/  @!UP0 USHF.L.U32 UR5, UR4, 0xb, URZ ;  /* 0x0000000b04058899 */ /* 0x000fe4000800063f */
[----:B------:R-:W-:Y:S01]  /*0620*/  @!UP0 USHF.L.U32 UR4, UR4, 0x1, URZ ;  /* 0x0000000104048899 */ /* 0x000fe2000800063f */
[----:B------:R-:W-:Y:S02]  /*0630*/  @P3 IMAD.MOV.U32 R7, RZ, RZ, RZ ;  /* 0x000000ffff073224 */ /* 0x000fe400078e00ff */
[----:B------:R-:W-:Y:S01]  /*0640*/  IMAD.MOV.U32 R5, RZ, RZ, RZ ;  /* 0x000000ffff057224 */ /* 0x000fe200078e00ff */
[----:B------:R-:W0:Y:S01]  /*0650*/  @!UP0 S2UR UR7, SR_CgaCtaId ;  /* 0x00000000000789c3 */ /* 0x000e220000008800 */
[----:B------:R-:W-:-:S07]  /*0660*/  @P3 IMAD.MOV.U32 R11, RZ, RZ, RZ ;  /* 0x000000ffff0b3224 */ /* 0x000fce00078e00ff */
[----:B------:R-:W1:Y:S01]  /*0670*/  @!P3 LDC R9, c[0x0][0xc] ;  /* 0x00000300ff09bb82 */ /* 0x000e620000000800 */
[----:B---3--:R-:W-:-:S04]  /*0680*/  @P3 IMAD.WIDE.U32 R16, R4, R17, R6 ;  /* 0x0000001104103225 */ /* 0x008fc800078e0006 */
[----:B------:R-:W-:Y:S01]  /*0690*/  @P3 IMAD.IADD R17, R17, 0x1, R11 ;  /* 0x0000000111113824 */ /* 0x000fe200078e020b */
[----:B0-----:R-:W-:Y:S01]  /*06a0*/  @!UP0 ULEA UR6, UR7, UR6, 0x18 ;  /* 0x0000000607068291 */ /* 0x001fe2000f8ec03f */
[----:B------:R-:W-:Y:S01]  /*06b0*/  VOTEU.ALL UP0, P0 ;  /* 0x00000000003f7886 */ /* 0x000fe20000000000 */
[----:B------:R-:W-:-:S04]  /*06c0*/  ISETP.NE.AND P0, PT, R0, 0x3, PT ;  /* 0x000000030000780c */ /* 0x000fc80003f05270 */
[----:B------:R-:W-:Y:S01]  /*06d0*/  ISETP.EQ.OR P0, PT, R0, RZ, !P0 ;  /* 0x000000ff0000720c */ /* 0x000fe20004702670 */
[----:B-1----:R-:W-:-:S03]  /*06e0*/  @!P3 IMAD.WIDE.U32 R6, R9, R3, R4 ;  /* 0x000000030906b225 */ /* 0x002fc600078e0004 */
[C---:B------:R-:W-:Y:S01]  /*06f0*/  ISETP.EQ.AND P0, PT, R8.reuse, RZ, P0 ;  /* 0x000000ff0800720c */ /* 0x040fe20000702270 */
[----:B------:R-:W-:Y:S01]  /*0700*/  VIADD R8, R8, 0xffffffff ;  /* 0xffffffff08087836 */ /* 0x000fe20000000000 */
[----:B------:R-:W0:Y:S02]  /*0710*/  FENCE.VIEW.ASYNC.S ;  /* 0x00000000000073c6 */ /* 0x000e240000000000 */
[----:B0-----:R0:W1:Y:S01]  /*0720*/  @!UP0 SYNCS.EXCH.64 URZ, [UR6+0x130], UR4 ;  /* 0x00013004063f85b2 */ /* 0x0010620008000100 */
[----:B------:R-:W-:Y:S01]  /*0730*/  @!P3 IMAD.MOV.U32 R16, RZ, RZ, R6 ;  /* 0x000000ffff10b224 */ /* 0x000fe200078e0006 */
[----:B------:R-:W-:Y:S01]  /*0740*/  SEL R19, RZ, 0x1, !P0 ;  /* 0x00000001ff137807 */ /* 0x000fe20004000000 */
[----:B------:R-:W-:Y:S01]  /*0750*/  @!P3 IMAD.MOV.U32 R17, RZ, RZ, R7 ;  /* 0x000000ffff11b224 */ /* 0x000fe200078e0007 */
[----:B------:R-:W-:-:S04]  /*0760*/  ISETP.GE.U32.AND P1, PT, R8, 0x2, PT ;  /* 0x000000020800780c */ /* 0x000fc80003f26070 */
[----:B------:R-:W-:Y:S01]  /*0770*/  SEL R19, R19, 0x2, P1 ;  /* 0x0000000213137807 */ /* 0x000fe20000800000 */
[----:B------:R0:W1:Y:S01]  /*0780*/  @!UP1 SYNCS.EXCH.64 URZ, [UR6+0x138], UR4 ;  /* 0x00013804063f95b2 */ /* 0x0000620008000100 */
[----:B------:R-:W-:Y:S01]  /*0790*/  NOP ;  /* 0x0000000000007918 */ /* 0x000fe20000000000 */
[----:B-1----:R-:W-:Y:S06]  /*07a0*/  BAR.SYNC.DEFER_BLOCKING 0x0 ;  /* 0x0000000000007b1d */ /* 0x002fec0000010000 */
[----:B------:R-:W-:Y:S05]  /*07b0*/  @!P2 BRA `(.L_x_4) ;  /* 0x0000003c009ca947 */ /* 0x000fea0003800000 */
[----:B------:R-:W-:-:S13]  /*07c0*/  ISETP.GT.U32.AND P0, PT, R8, 0x1, PT ;  /* 0x000000010800780c */ /* 0x000fda0003f04070 */
[----:B0-----:R-:W-:Y:S05]  /*07d0*/  @P0 EXIT ;  /* 0x000000000000094d */ /* 0x001fea0003800000 */
[----:B------:R-:W-:Y:S01]  /*07e0*/  ULDC.64 UR4, c[0x0][0x650] ;  /* 0x0001940000047ab9 */ /* 0x000fe20000000a00 */
[----:B------:R-:W-:Y:S01]  /*07f0*/  PRMT R0, RZ, 0x7610, R0 ;  /* 0x00007610ff007816 */ /* 0x000fe20000000000 */
[----:B------:R-:W-:Y:S01]  /*0800*/  IMAD.MOV.U32 R58, RZ, RZ, -0x1 ;  /* 0xffffffffff3a7424 */ /* 0x000fe200078e00ff */
[----:B------:R-:W-:Y:S01]  /*0810*/  ISETP.GE.U32.AND P0, PT, R16, UR4, PT ;  /* 0x0000000410007c0c */ /* 0x000fe2000bf06070 */
[----:B------:R-:W-:Y:S02]  /*0820*/  IMAD.MOV.U32 R59, RZ, RZ, -0x1 ;  /* 0xffffffffff3b7424 */ /* 0x000fe400078e00ff */
[----:B------:R-:W-:Y:S01]  /*0830*/  IMAD.MOV.U32 R57, RZ, RZ, -0x1 ;  /* 0xffffffffff397424 */ /* 0x000fe200078e00ff */
[----:B------:R-:W-:-:S13]  /*0840*/  ISETP.GE.U32.AND.EX P0, PT, R17, UR5, PT, P0 ;  /* 0x0000000511007c0c */ /* 0x000fda000bf06100 */
[----:B------:R-:W-:Y:S05]  /*0850*/  @P0 BRA `(.L_x_5) ;  /* 0x0000000400540947 */ /* 0x000fea0003800000 */
[----:B------:R-:W0:Y:S01]  /*0860*/  LDC.64 R14, c[0x0][0x628] ;  /* 0x00018a00ff0e7b82 */ /* 0x000e220000000a00 */
[----:B------:R-:W-:Y:S02]  /*0870*/  IMAD.MOV.U32 R6, RZ, RZ, R16 ;  /* 0x000000ffff067224 */ /* 0x000fe400078e0010 */
[----:B------:R-:W-:-:S05]  /*0880*/  IMAD.MOV.U32 R7, RZ, RZ, R17 ;  /* 0x000000ffff077224 */ /* 0x000fca00078e0011 */
[----:B------:R-:W1:Y:S08]  /*0890*/  LDC R0, c[0x0][0x630] ;  /* 0x00018c00ff007b82 */ /* 0x000e700000000800 */
[----:B------:R-:W2:Y:S01]  /*08a0*/  LDC.64 R20, c[0x0][0x620] ;  /* 0x00018800ff147b82 */ /* 0x000ea20000000a00 */
[----:B0-----:R-:W-:-:S04]  /*08b0*/  ISETP.NE.U32.AND P0, PT, R14, RZ, PT ;  /* 0x000000ff0e00720c */ /* 0x001fc80003f05070 */
[----:B------:R-:W-:-:S13]  /*08c0*/  ISETP.NE.AND.EX P0, PT, R15, RZ, PT, P0 ;  /* 0x000000ff0f00720c */ /* 0x000fda0003f05300 */
[----:B-12---:R-:W-:Y:S05]  /*08d0*/  @!P0 BRA `(.L_x_6) ;  /* 0x0000000000288947 */ /* 0x006fea0003800000 */
[----:B------:R-:W0:Y:S02]  /*08e0*/  LDC R11, c[0x0][0x634] ;  /* 0x00018d00ff0b7b82 */ /* 0x000e240000000800 */
[----:B0-----:R-:W-:-:S05]  /*08f0*/  IADD3 R11, P0, R16, R11, RZ ;  /* 0x0000000b100b7210 */ /* 0x001fca0007f1e0ff */
[----:B------:R-:W-:-:S04]  /*0900*/  IMAD.X R13, RZ, RZ, R17, P0 ;  /* 0x000000ffff0d7224 */ /* 0x000fc800000e0611 */
[----:B------:R-:W-:-:S04]  /*0910*/  IMAD.WIDE.U32 R6, R13, R14, RZ ;  /* 0x0000000e0d067225 */ /* 0x000fc800078e00ff */
[----:B------:R-:W-:-:S04]  /*0920*/  IMAD.WIDE.U32 R8, P0, R11, R15, R6 ;  /* 0x0000000f0b087225 */ /* 0x000fc80007800006 */
[----:B------:R-:W-:-:S04]  /*0930*/  IMAD.WIDE.U32 R6, R11, R14, RZ ;  /* 0x0000000e0b067225 */ /* 0x000fc800078e00ff */
[----:B------:R-:W-:Y:S01]  /*0940*/  IMAD.X R11, RZ, RZ, RZ, P0 ;  /* 0x000000ffff0b7224 */ /* 0x000fe200000e06ff */
[----:B------:R-:W-:Y:S01]  /*0950*/  IADD3 RZ, P0, R7, R8, RZ ;  /* 0x0000000807ff7210 */ /* 0x000fe20007f1e0ff */
[----:B------:R-:W-:-:S04]  /*0960*/  IMAD.MOV.U32 R10, RZ, RZ, R9 ;  /* 0x000000ffff0a7224 */ /* 0x000fc800078e0009 */
[----:B------:R-:W-:-:S08]  /*0970*/  IMAD.WIDE.U32.X R6, R13, R15, R10, P0 ;  /* 0x0000000f0d067225 */ /* 0x000fd000000e040a */
.L_x_6:
[-CC-:B------:R-:W-:Y:S01]  /*0980*/  SHF.R.U64 R57, R6, R0.reuse, R7.reuse ;  /* 0x0000000006397219 */ /* 0x180fe20000001207 */
[----:B------:R-:W0:Y:S01]  /*0990*/  LDC R10, c[0x0][0x618] ;  /* 0x00018600ff0a7b82 */ /* 0x000e220000000800 */
[----:B------:R-:W-:Y:S01]  /*09a0*/  SHF.R.U32.HI R5, RZ, R0, R7 ;  /* 0x00000000ff057219 */ /* 0x000fe20000011607 */
[----:B------:R-:W-:Y:S01]  /*09b0*/  ULDC UR4, c[0x0][0x150] ;  /* 0x0000540000047ab9 */ /* 0x000fe20000000800 */
[----:B------:R-:W-:Y:S02]  /*09c0*/  IADD3 R9, P0, RZ, -R57, RZ ;  /* 0x80000039ff097210 */ /* 0x000fe40007f1e0ff */
[----:B------:R-:W-:-:S03]  /*09d0*/  I2FP.F32.U32 R0, R4 ;  /* 0x0000000400007245 */ /* 0x000fc60000201000 */
[----:B------:R-:W1:Y:S01]  /*09e0*/  LDC.64 R28, c[0x0][0x640] ;  /* 0x00019000ff1c7b82 */ /* 0x000e620000000a00 */
[----:B------:R-:W-:Y:S02]  /*09f0*/  IMAD.X R11, RZ, RZ, ~R5, P0 ;  /* 0x000000ffff0b7224 */ /* 0x000fe400000e0e05 */
[----:B------:R-:W-:Y:S01]  /*0a00*/  FMUL R0, R0, UR4 ;  /* 0x0000000400007c20 */ /* 0x000fe20008400000 */
[----:B------:R-:W-:Y:S01]  /*0a10*/  IMAD.WIDE.U32 R6, R9, R20, R16 ;  /* 0x0000001409067225 */ /* 0x000fe200078e0010 */
[----:B------:R-:W-:-:S03]  /*0a20*/  ULDC UR4, c[0x0][0x154] ;  /* 0x0000550000047ab9 */ /* 0x000fc60000000800 */
[----:B------:R-:W-:Y:S01]  /*0a30*/  IMAD R8, R11, R20, RZ ;  /* 0x000000140b087224 */ /* 0x000fe200078e02ff */
[----:B------:R-:W2:Y:S01]  /*0a40*/  LDC R5, c[0x0][0x144] ;  /* 0x00005100ff057b82 */ /* 0x000ea20000000800 */
[----:B------:R-:W3:Y:S02]  /*0a50*/  F2I.U32.TRUNC.NTZ R0, R0 ;  /* 0x0000000000007305 */ /* 0x000ee4000020f000 */
[----:B------:R-:W-:-:S04]  /*0a60*/  IMAD R9, R9, R21, R8 ;  /* 0x0000001509097224 */ /* 0x000fc800078e0208 */
[----:B------:R-:W-:Y:S01]  /*0a70*/  IMAD.IADD R7, R7, 0x1, R9 ;  /* 0x0000000107077824 */ /* 0x000fe200078e0209 */
[----:B------:R-:W4:Y:S01]  /*0a80*/  LDC R12, c[0x0][0x608] ;  /* 0x00018200ff0c7b82 */ /* 0x000f220000000800 */
[----:B------:R-:W-:-:S03]  /*0a90*/  IMAD.MOV.U32 R9, RZ, RZ, -0x1 ;  /* 0xffffffffff097424 */ /* 0x000fc600078e00ff */
[-CC-:B0-----:R-:W-:Y:S02]  /*0aa0*/  SHF.R.U64 R20, R6, R10.reuse, R7.reuse ;  /* 0x0000000a06147219 */ /* 0x181fe40000001207 */
[----:B------:R-:W-:Y:S02]  /*0ab0*/  I2FP.F32.U32 R6, R3 ;  /* 0x0000000300067245 */ /* 0x000fe40000201000 */
[----:B------:R-:W0:Y:S01]  /*0ac0*/  LDC R26, c[0x0][0x658] ;  /* 0x00019600ff1a7b82 */ /* 0x000e220000000800 */
[----:B-1----:R-:W-:Y:S01]  /*0ad0*/  ISETP.NE.U32.AND P0, PT, R28, RZ, PT ;  /* 0x000000ff1c00720c */ /* 0x002fe20003f05070 */
[----:B---3--:R-:W-:Y:S01]  /*0ae0*/  IMAD.MOV R8, RZ, RZ, -R0 ;  /* 0x000000ffff087224 */ /* 0x008fe200078e0a00 */
[----:B------:R-:W-:Y:S01]  /*0af0*/  SHF.R.U32.HI R7, RZ, R10, R7 ;  /* 0x0000000aff077219 */ /* 0x000fe20000011607 */
[----:B------:R-:W-:Y:S01]  /*0b00*/  FMUL R6, R6, UR4 ;  /* 0x0000000406067c20 */ /* 0x000fe20008400000 */
[----:B------:R-:W-:-:S03]  /*0b10*/  ISETP.NE.AND.EX P0, PT, R29, RZ, PT, P0 ;  /* 0x000000ff1d00720c */ /* 0x000fc60003f05300 */
[----:B------:R-:W1:Y:S01]  /*0b20*/  LDC R14, c[0x0][0x148] ;  /* 0x00005200ff0e7b82 */ /* 0x000e620000000800 */
[----:B--2---:R-:W-:-:S07]  /*0b30*/  IMAD R0, R5, R8, R4 ;  /* 0x0000000805007224 */ /* 0x004fce00078e0204 */
[----:B------:R-:W2:Y:S01]  /*0b40*/  LDC R24, c[0x0][0x600] ;  /* 0x00018000ff187b82 */ /* 0x000ea20000000800 */
[-CC-:B----4-:R-:W-:Y:S02]  /*0b50*/  SHF.R.U64 R30, R20, R12.reuse, R7.reuse ;  /* 0x0000000c141e7219 */ /* 0x190fe40000001207 */
[----:B------:R-:W-:Y:S01]  /*0b60*/  SHF.R.U32.HI R5, RZ, R12, R7 ;  /* 0x0000000cff057219 */ /* 0x000fe20000011607 */
[----:B------:R-:W-:Y:S01]  /*0b70*/  IMAD.MOV.U32 R7, RZ, RZ, 0x1 ;  /* 0x00000001ff077424 */ /* 0x000fe200078e00ff */
[----:B------:R3:W4:Y:S03]  /*0b80*/  F2I.U32.TRUNC.NTZ R12, R6 ;  /* 0x00000006000c7305 */ /* 0x000726000020f000 */
[----:B------:R-:W1:Y:S01]  /*0b90*/  LDC R15, c[0x0][0x648] ;  /* 0x00019200ff0f7b82 */ /* 0x000e620000000800 */
[-C--:B0-----:R-:W-:Y:S02]  /*0ba0*/  SHF.L.U32 R4, R9, R26.reuse, RZ ;  /* 0x0000001a09047219 */ /* 0x081fe400000006ff */
[----:B------:R-:W-:-:S02]  /*0bb0*/  SHF.R.U64 R32, R30, R26, R5 ;  /* 0x0000001a1e207219 */ /* 0x000fc40000001205 */
[----:B------:R-:W-:Y:S02]  /*0bc0*/  LOP3.LUT R11, RZ, R4, RZ, 0x33, !PT ;  /* 0x00000004ff0b7212 */ /* 0x000fe400078e33ff */
[-C--:B------:R-:W-:Y:S01]  /*0bd0*/  SHF.R.U32.HI R5, RZ, R26.reuse, R5 ;  /* 0x0000001aff057219 */ /* 0x080fe20000011605 */
[----:B------:R-:W0:Y:S01]  /*0be0*/  LDC R21, c[0x0][0x638] ;  /* 0x00018e00ff157b82 */ /* 0x000e220000000800 */
[----:B------:R-:W-:Y:S01]  /*0bf0*/  SHF.L.U32 R10, R7, R26, RZ ;  /* 0x0000001a070a7219 */ /* 0x000fe200000006ff */
[----:B------:R-:W-:-:S06]  /*0c00*/  IMAD.MOV.U32 R4, RZ, RZ, R32 ;  /* 0x000000ffff047224 */ /* 0x000fcc00078e0020 */
[----:B------:R-:W0:Y:S01]  /*0c10*/  LDC R58, c[0x0][0x610] ;  /* 0x00018400ff3a7b82 */ /* 0x000e220000000800 */
[----:B---34-:R-:W-:Y:S05]  /*0c20*/  @!P0 BRA `(.L_x_7) ;  /* 0x0000000000288947 */ /* 0x018fea0003800000 */
[----:B------:R-:W3:Y:S02]  /*0c30*/  LDC R9, c[0x0][0x64c] ;  /* 0x00019300ff097b82 */ /* 0x000ee40000000800 */
[----:B---3--:R-:W-:-:S05]  /*0c40*/  IADD3 R9, P0, R32, R9, RZ ;  /* 0x0000000920097210 */ /* 0x008fca0007f1e0ff */
        /* <DEDUP_REMOVED lines=8> */
.L_x_7:
[----:B-1----:R-:W-:Y:S01]  /*0cd0*/  SHF.R.U64 R4, R4, R15, R5 ;  /* 0x0000000f04047219 */ /* 0x002fe20000001205 */
[----:B--2---:R-:W-:Y:S01]  /*0ce0*/  VIADD R5, R24, 0xffffffff ;  /* 0xffffffff18057836 */ /* 0x004fe20000000000 */
[----:B------:R-:W-:Y:S01]  /*0cf0*/  LOP3.LUT R11, R30, R11, RZ, 0xc0, !PT ;  /* 0x0000000b1e0b7212 */ /* 0x000fe200078ec0ff */
[----:B------:R-:W-:Y:S02]  /*0d00*/  IMAD.MOV R12, RZ, RZ, -R12 ;  /* 0x000000ffff0c7224 */ /* 0x000fe400078e0a0c */
[----:B------:R-:W-:Y:S01]  /*0d10*/  IMAD.MOV R6, RZ, RZ, -R4 ;  /* 0x000000ffff067224 */ /* 0x000fe200078e0a04 */
[----:B------:R-:W-:Y:S01]  /*0d20*/  LOP3.LUT R5, R20, R5, RZ, 0xc0, !PT ;  /* 0x0000000514057212 */ /* 0x000fe200078ec0ff */
[----:B------:R-:W-:Y:S02]  /*0d30*/  @P3 IMAD R0, R14, R12, R3 ;  /* 0x0000000c0e003224 */ /* 0x000fe400078e0203 */
[----:B------:R-:W-:Y:S02]  /*0d40*/  IMAD R11, R10, R4, R11 ;  /* 0x000000040a0b7224 */ /* 0x000fe400078e020b */
[----:B0-----:R-:W-:-:S02]  /*0d50*/  IMAD R3, R6, R21, R32 ;  /* 0x0000001506037224 */ /* 0x001fc400078e0220 */
[----:B------:R-:W-:Y:S02]  /*0d60*/  IMAD R58, R11, R58, R0 ;  /* 0x0000003a0b3a7224 */ /* 0x000fe400078e0200 */
[----:B------:R-:W-:Y:S02]  /*0d70*/  IMAD R3, R3, R24, R5 ;  /* 0x0000001803037224 */ /* 0x000fe400078e0205 */
[----:B------:R-:W-:-:S03]  /*0d80*/  IMAD.MOV.U32 R0, RZ, RZ, 0x1 ;  /* 0x00000001ff007424 */ /* 0x000fc600078e00ff */
[----:B------:R-:W-:Y:S02]  /*0d90*/  SEL R59, R3, R58, !P3 ;  /* 0x0000003a033b7207 */ /* 0x000fe40005800000 */
[----:B------:R-:W-:-:S07]  /*0da0*/  SEL R58, R58, R3, !P3 ;  /* 0x000000033a3a7207 */ /* 0x000fce0005800000 */
.L_x_5:
[----:B------:R-:W-:-:S08]  /*0db0*/  NOP ;  /* 0x0000000000007918 */ /* 0x000fd00000000000 */
[----:B------:R-:W0:Y:S02]  /*0dc0*/  USETMAXREG.TRY_ALLOC.CTAPOOL UP0, 0xe8 ;  /* 0x000000e8000079c8 */ /* 0x000e240008000600 */
[----:B0-----:R-:W-:-:S13]  /*0dd0*/  PLOP3.LUT P0, PT, PT, PT, UP0, 0x80, 0x0 ;  /* 0x000000000000781c */ /* 0x001fda0003f0f008 */
[----:B------:R-:W-:Y:S05]  /*0de0*/  @!P0 BRA `(.L_x_5) ;  /* 0xfffffffc00f08947 */ /* 0x000fea000383ffff */
[----:B------:R-:W-:Y:S01]  /*0df0*/  ULDC.64 UR4, c[0x0][0x598] ;  /* 0x0001660000047ab9 */ /* 0x000fe20000000a00 */
[----:B------:R-:W-:Y:S01]  /*0e00*/  ULDC.64 UR36, c[0x0][0x208] ;  /* 0x0000820000247ab9 */ /* 0x000fe20000000a00 */
[----:B------:R-:W-:-:S04]  /*0e10*/  ISETP.NE.U32.AND P0, PT, RZ, UR4, PT ;  /* 0x00000004ff007c0c */ /* 0x000fc8000bf05070 */
[----:B------:R-:W-:-:S13]  /*0e20*/  ISETP.NE.AND.EX P0, PT, RZ, UR5, PT, P0 ;  /* 0x00000005ff007c0c */ /* 0x000fda000bf05300 */
[----:B------:R-:W-:Y:S05]  /*0e30*/  @!P0 BRA `(.L_x_8) ;  /* 0x00000000001c8947 */ /* 0x000fea0003800000 */
[----:B------:R-:W0:Y:S02]  /*0e40*/  LDC.64 R4, c[0x0][0x598] ;  /* 0x00016600ff047b82 */ /* 0x000e240000000a00 */
[----:B0-----:R-:W2:Y:S02]  /*0e50*/  LDG.E.64 R4, desc[UR36][R4.64] ;  /* 0x0000002404047981 */ /* 0x001ea4000c1e1b00 */
[----:B--2---:R-:W-:-:S04]  /*0e60*/  ISETP.NE.U32.AND P0, PT, R4, RZ, PT ;  /* 0x000000ff0400720c */ /* 0x004fc80003f05070 */
[----:B------:R-:W-:-:S13]  /*0e70*/  ISETP.NE.AND.EX P0, PT, R5, RZ, PT, P0 ;  /* 0x000000ff0500720c */ /* 0x000fda0003f05300 */
[----:B------:R-:W-:Y:S05]  /*0e80*/  @!P0 BRA `(.L_x_8) ;  /* 0x0000000000088947 */ /* 0x000fea0003800000 */
[----:B------:R0:W5:Y:S01]  /*0e90*/  LD.E R23, desc[UR36][R4.64] ;  /* 0x0000002404177980 */ /* 0x000162000c101900 */
[----:B------:R-:W-:Y:S05]  /*0ea0*/  BRA `(.L_x_9) ;  /* 0x0000000000247947 */ /* 0x000fea0003800000 */
.L_x_8:
[----:B------:R-:W-:Y:S02]  /*0eb0*/  ULDC.64 UR4, c[0x0][0x588] ;  /* 0x0001620000047ab9 */ /* 0x000fe40000000a00 */
[----:B------:R-:W-:-:S04]  /*0ec0*/  ISETP.NE.U32.AND P0, PT, RZ, UR4, PT ;  /* 0x00000004ff007c0c */ /* 0x000fc8000bf05070 */
[----:B------:R-:W-:-:S13]  /*0ed0*/  ISETP.NE.AND.EX P0, PT, RZ, UR5, PT, P0 ;  /* 0x00000005ff007c0c */ /* 0x000fda000bf05300 */
[----:B------:R-:W-:Y:S05]  /*0ee0*/  @!P0 BRA `(.L_x_10) ;  /* 0x00000000000c8947 */ /* 0x000fea0003800000 */
[----:B------:R-:W0:Y:S02]  /*0ef0*/  LDC.64 R4, c[0x0][0x588] ;  /* 0x00016200ff047b82 */ /* 0x000e240000000a00 */
[----:B0-----:R1:W5:Y:S01]  /*0f00*/  LDG.E R23, desc[UR36][R4.64] ;  /* 0x0000002404177981 */ /* 0x001362000c1e1900 */
[----:B------:R-:W-:Y:S05]  /*0f10*/  BRA `(.L_x_9) ;  /* 0x0000000000087947 */ /* 0x000fea0003800000 */
.L_x_10:
[----:B------:R-:W-:Y:S02]  /*0f20*/  ULDC UR4, c[0x0][0x580] ;  /* 0x0001600000047ab9 */ /* 0x000fe40000000800 */
[----:B------:R-:W-:-:S07]  /*0f30*/  IMAD.U32 R23, RZ, RZ, UR4 ;  /* 0x00000004ff177e24 */ /* 0x000fce000f8e00ff */
.L_x_9:
[----:B------:R-:W-:Y:S02]  /*0f40*/  ULDC.64 UR4, c[0x0][0x5a0] ;  /* 0x0001680000047ab9 */ /* 0x000fe40000000a00 */
[----:B------:R-:W-:-:S04]  /*0f50*/  ISETP.NE.U32.AND P0, PT, RZ, UR4, PT ;  /* 0x00000004ff007c0c */ /* 0x000fc8000bf05070 */
[----:B------:R-:W-:-:S13]  /*0f60*/  ISETP.NE.AND.EX P0, PT, RZ, UR5, PT, P0 ;  /* 0x00000005ff007c0c */ /* 0x000fda000bf05300 */
[----:B------:R-:W-:Y:S05]  /*0f70*/  @!P0 BRA `(.L_x_11) ;  /* 0x00000000001c8947 */ /* 0x000fea0003800000 */
[----:B01----:R-:W0:Y:S02]  /*0f80*/  LDC.64 R4, c[0x0][0x5a0] ;  /* 0x00016800ff047b82 */ /* 0x003e240000000a00 */
[----:B0-----:R-:W2:Y:S02]  /*0f90*/  LDG.E.64 R4, desc[UR36][R4.64] ;  /* 0x0000002404047981 */ /* 0x001ea4000c1e1b00 */
[----:B--2---:R-:W-:-:S04]  /*0fa0*/  ISETP.NE.U32.AND P0, PT, R4, RZ, PT ;  /* 0x000000ff0400720c */ /* 0x004fc80003f05070 */
[----:B------:R-:W-:-:S13]  /*0fb0*/  ISETP.NE.AND.EX P0, PT, R5, RZ, PT, P0 ;  /* 0x000000ff0500720c */ /* 0x000fda0003f05300 */
[----:B------:R-:W-:Y:S05]  /*0fc0*/  @!P0 BRA `(.L_x_11) ;  /* 0x0000000000088947 */ /* 0x000fea0003800000 */
[----:B------:R0:W5:Y:S01]  /*0fd0*/  LD.E R56, desc[UR36][R4.64] ;  /* 0x0000002404387980 */ /* 0x000162000c101900 */
[----:B------:R-:W-:Y:S05]  /*0fe0*/  BRA `(.L_x_12) ;  /* 0x0000000000247947 */ /* 0x000fea0003800000 */
.L_x_11:
[----:B------:R-:W-:Y:S02]  /*0ff0*/  ULDC.64 UR4, c[0x0][0x590] ;  /* 0x0001640000047ab9 */ /* 0x000fe40000000a00 */
[----:B------:R-:W-:-:S04]  /*1000*/  ISETP.NE.U32.AND P0, PT, RZ, UR4, PT ;  /* 0x00000004ff007c0c */ /* 0x000fc8000bf05070 */
[----:B------:R-:W-:-:S13]  /*1010*/  ISETP.NE.AND.EX P0, PT, RZ, UR5, PT, P0 ;  /* 0x00000005ff007c0c */ /* 0x000fda000bf05300 */
[----:B------:R-:W-:Y:S05]  /*1020*/  @!P0 BRA `(.L_x_13) ;  /* 0x00000000000c8947 */ /* 0x000fea0003800000 */
[----:B01----:R-:W0:Y:S02]  /*1030*/  LDC.64 R4, c[0x0][0x590] ;  /* 0x00016400ff047b82 */ /* 0x003e240000000a00 */
[----:B0-----:R1:W5:Y:S01]  /*1040*/  LDG.E R56, desc[UR36][R4.64] ;  /* 0x0000002404387981 */ /* 0x001362000c1e1900 */
[----:B------:R-:W-:Y:S05]  /*1050*/  BRA `(.L_x_12) ;  /* 0x0000000000087947 */ /* 0x000fea0003800000 */
.L_x_13:
[----:B------:R-:W-:Y:S02]  /*1060*/  ULDC UR4, c[0x0][0x584] ;  /* 0x0001610000047ab9 */ /* 0x000fe40000000800 */
[----:B------:R-:W-:-:S07]  /*1070*/  IMAD.U32 R56, RZ, RZ, UR4 ;  /* 0x00000004ff387e24 */ /* 0x000fce000f8e00ff */
.L_x_12:
[----:B------:R-:W-:-:S13]  /*1080*/  LOP3.LUT P0, RZ, R0, 0xff, RZ, 0xc0, !PT ;  /* 0x000000ff00ff7812 */ /* 0x000fda000780c0ff */
[----:B------:R-:W-:Y:S05]  /*1090*/  @!P0 EXIT ;  /* 0x000000000000894d */ /* 0x000fea0003800000 */
[----:B------:R-:W-:Y:S01]  /*10a0*/  ULDC UR4, c[0x0][0x28c] ;  /* 0x0000a30000047ab9 */ /* 0x000fe20000000800 */
[----:B------:R-:W-:Y:S01]  /*10b0*/  LOP3.LUT R62, R19, 0x1, RZ, 0xfc, !PT ;  /* 0x00000001133e7812 */ /* 0x000fe200078efcff */
[----:B------:R-:W-:Y:S01]  /*10c0*/  UIADD3 UR4, UR4, 0x1f, URZ ;  /* 0x0000001f04047890 */ /* 0x000fe2000fffe03f */
[----:B------:R-:W-:Y:S01]  /*10d0*/  UMOV UR38, URZ ;  /* 0x0000003f00267c82 */ /* 0x000fe20008000000 */
[----:B------:R-:W-:Y:S02]  /*10e0*/  UMOV UR39, URZ ;  /* 0x0000003f00277c82 */ /* 0x000fe40008000000 */
[----:B------:R-:W-:-:S04]  /*10f0*/  USHF.R.S32.HI UR5, URZ, 0x1f, UR4 ;  /* 0x0000001f3f057899 */ /* 0x000fc80008011404 */
[----:B------:R-:W-:-:S04]  /*1100*/  ULEA.HI UR5, UR5, UR4, URZ, 0x5 ;  /* 0x0000000405057291 */ /* 0x000fc8000f8f283f */
[----:B------:R-:W-:-:S12]  /*1110*/  USHF.R.S32.HI UR40, URZ, 0x5, UR5 ;  /* 0x000000053f287899 */ /* 0x000fd80008011405 */
.L_x_95:
[----:B------:R-:W-:Y:S01]  /*1120*/  LOP3.LUT R0, R18, 0x80, RZ, 0xc0, !PT ;  /* 0x0000008012007812 */ /* 0x000fe200078ec0ff */
[----:B--2---:R-:W2:Y:S01]  /*1130*/  S2UR UR7, SR_CgaCtaId ;  /* 0x00000000000779c3 */ /* 0x004ea20000008800 */
[----:B------:R-:W-:Y:S02]  /*1140*/  UMOV UR6, 0x400 ;  /* 0x0000040000067882 */ /* 0x000fe40000000000 */
[----:B------:R-:W-:-:S06]  /*1150*/  SHF.R.U32.HI R0, RZ, 0x7, R0 ;  /* 0x00000007ff007819 */ /* 0x000fcc0000011600 */
[----:B---3--:R-:W3:Y:S01]  /*1160*/  SHFL.IDX PT, R0, R0, RZ, 0x1f ;  /* 0x00001fff00007589 */ /* 0x008ee200000e0000 */
[----:B--2---:R-:W-:Y:S01]  /*1170*/  ULEA UR42, UR7, UR6, 0x18 ;  /* 0x00000006072a7291 */ /* 0x004fe2000f8ec03f */
[----:B---3--:R-:W-:-:S13]  /*1180*/  R2UR UR4, R0 ;  /* 0x00000000000472ca */ /* 0x008fda00000e0000 */
[----:B------:R-:W-:-:S04]  /*1190*/  ULEA.HI UR5, UR4, UR4, URZ, 0x1 ;  /* 0x0000000404057291 */ /* 0x000fc8000f8f083f */
[----:B------:R-:W-:-:S04]  /*11a0*/  ULOP3.LUT UR5, UR5, 0xffffe, URZ, 0xc0, !UPT ;  /* 0x000ffffe05057892 */ /* 0x000fc8000f8ec03f */
[----:B------:R-:W-:-:S03]  /*11b0*/  UIADD3 UR5, UR4, -UR5, URZ ;  /* 0x8000000504057290 */ /* 0x000fc6000fffe03f */
[----:B------:R-:W-:Y:S01]  /*11c0*/  ULDC UR4, c[0x0][0x28c] ;  /* 0x0000a30000047ab9 */ /* 0x000fe20000000800 */
[----:B------:R-:W-:Y:S01]  /*11d0*/  ULEA UR5, UR5, UR42, 0xc ;  /* 0x0000002a05057291 */ /* 0x000fe2000f8e603f */
[----:B------:R-:W-:-:S03]  /*11e0*/  ISETP.LT.AND P0, PT, RZ, UR4, PT ;  /* 0x00000004ff007c0c */ /* 0x000fc6000bf01270 */
[----:B------:R-:W-:-:S04]  /*11f0*/  UIADD3 UR5, UR5, 0x200, URZ ;  /* 0x0000020005057890 */ /* 0x000fc8000fffe03f */
[----:B------:R-:W-:-:S04]  /*1200*/  USHF.R.U32.HI UR5, URZ, 0x4, UR5 ;  /* 0x000000043f057899 */ /* 0x000fc80008011605 */
[----:B------:R-:W-:Y:S02]  /*1210*/  ULOP3.LUT UR41, UR5, 0x3fff, URZ, 0xc0, !UPT ;  /* 0x00003fff05297892 */ /* 0x000fe4000f8ec03f */
[----:B-1--45:R-:W-:Y:S10]  /*1220*/  @P0 BRA `(.L_x_14) ;  /* 0x0000000000400947 */ /* 0x032ff40003800000 */
[----:B------:R-:W-:Y:S01]  /*1230*/  MOV R0, 0x0 ;  /* 0x0000000000007802 */ /* 0x000fe20000000f00 */
[----:B------:R-:W-:Y:S01]  /*1240*/  ULDC.64 UR4, c[0x4][0x68] ;  /* 0x01001a0000047ab9 */ /* 0x000fe20000000a00 */
[----:B------:R-:W-:Y:S01]  /*1250*/  ULDC.64 UR6, c[0x4][0x8] ;  /* 0x0100020000067ab9 */ /* 0x000fe20000000a00 */
[----:B01----:R-:W-:Y:S01]  /*1260*/  IMAD.U32 R4, RZ, RZ, UR4 ;  /* 0x00000004ff047e24 */ /* 0x003fe2000f8e00ff */
[----:B------:R0:W1:Y:S01]  /*1270*/  LDC.64 R14, c[0x4][R0] ;  /* 0x01000000000e7b82 */ /* 0x0000620000000a00 */
[----:B------:R-:W-:Y:S01]  /*1280*/  IMAD.U32 R5, RZ, RZ, UR5 ;  /* 0x00000005ff057e24 */ /* 0x000fe2000f8e00ff */
[----:B------:R-:W-:Y:S01]  /*1290*/  ULDC.64 UR4, c[0x4][0x70] ;  /* 0x01001c0000047ab9 */ /* 0x000fe20000000a00 */
[----:B------:R-:W-:Y:S02]  /*12a0*/  IMAD.U32 R10, RZ, RZ, UR6 ;  /* 0x00000006ff0a7e24 */ /* 0x000fe4000f8e00ff */
[----:B------:R-:W-:Y:S02]  /*12b0*/  IMAD.U32 R6, RZ, RZ, UR4 ;  /* 0x00000004ff067e24 */ /* 0x000fe4000f8e00ff */
[----:B------:R-:W-:-:S02]  /*12c0*/  IMAD.U32 R7, RZ, RZ, UR5 ;  /* 0x00000005ff077e24 */ /* 0x000fc4000f8e00ff */
[----:B------:R-:W-:Y:S02]  /*12d0*/  IMAD.U32 R11, RZ, RZ, UR7 ;  /* 0x00000007ff0b7e24 */ /* 0x000fe4000f8e00ff */
[----:B------:R-:W-:Y:S02]  /*12e0*/  IMAD.MOV.U32 R8, RZ, RZ, 0x1e1 ;  /* 0x000001e1ff087424 */ /* 0x000fe400078e00ff */
[----:B------:R-:W-:Y:S02]  /*12f0*/  IMAD.MOV.U32 R12, RZ, RZ, 0x1 ;  /* 0x00000001ff0c7424 */ /* 0x000fe400078e00ff */
[----:B0-----:R-:W-:-:S07]  /*1300*/  IMAD.MOV.U32 R13, RZ, RZ, RZ ;  /* 0x000000ffff0d7224 */ /* 0x001fce00078e00ff */
[----:B------:R-:W-:-:S07]  /*1310*/  LEPC R20, `(.L_x_14) ;  /* 0x000000001014794e */ /* 0x000fce0000000000 */
[----:B-1---5:R-:W-:Y:S05]  /*1320*/  CALL.ABS.NOINC R14 ;  /* 0x000000000e007343 */ /* 0x022fea0003c00000 */
.L_x_14:
[----:B------:R-:W-:-:S13]  /*1330*/  ISETP.NE.AND P0, PT, R62, 0x3, PT ;  /* 0x000000033e00780c */ /* 0x000fda0003f05270 */
[----:B------:R-:W-:Y:S05]  /*1340*/  @!P0 BRA `(.L_x_15) ;  /* 0x0000000000048947 */ /* 0x000fea0003800000 */
[----:B------:R-:W-:Y:S01]  /*1350*/  BPT.TRAP 0x1 ;  /* 0x000000040000795c */ /* 0x000fe20000300000 */
.L_x_15:
[----:B------:R-:W-:Y:S02]  /*1360*/  IMAD.U32 R3, RZ, RZ, UR39 ;  /* 0x00000027ff037e24 */ /* 0x000fe4000f8e00ff */
[----:B------:R-:W-:-:S03]  /*1370*/  IMAD.U32 R0, RZ, RZ, UR38 ;  /* 0x00000026ff007e24 */ /* 0x000fc6000f8e00ff */
[----:B------:R-:W-:Y:S02]  /*1380*/  LEA R3, R3, UR42, 0x3 ;  /* 0x0000002a03037c11 */ /* 0x000fe4000f8e18ff */
[----:B------:R-:W-:-:S04]  /*1390*/  SHF.L.U32 R0, R0, 0x1f, RZ ;  /* 0x0000001f00007819 */ /* 0x000fc800000006ff */
[----:B------:R2:W3:Y:S01]  /*13a0*/  SYNCS.PHASECHK.TRANS64.TRYWAIT P1, [R3+URZ], R0 ;  /* 0x00000000030075a7 */ /* 0x0004e2000802017f */
[----:B------:R-:W-:Y:S05]  /*13b0*/  @!P0 BRA `(.L_x_16) ;  /* 0x0000000000048947 */ /* 0x000fea0003800000 */
[----:B------:R-:W-:Y:S01]  /*13c0*/  BPT.TRAP 0x1 ;  /* 0x000000040000795c */ /* 0x000fe20000300000 */
.L_x_16:
[----:B---3--:R-:W-:Y:S05]  /*13d0*/  @P1 BRA `(.L_x_17) ;  /* 0x0000000000081947 */ /* 0x008fea0003800000 */
[----:B------:R-:W3:Y:S02]  /*13e0*/  SYNCS.PHASECHK.TRANS64.TRYWAIT P1, [R3+URZ], R0 ;  /* 0x00000000030075a7 */ /* 0x000ee4000802017f */
[----:B---3--:R-:W-:Y:S05]  /*13f0*/  @!P1 BRA `(.L_x_18) ;  /* 0x0000005000109947 */ /* 0x008fea0003800000 */
.L_x_17:
[----:B------:R-:W-:-:S04]  /*1400*/  UISETP.LT.AND UP0, UPT, UR40, 0x1, UPT ;  /* 0x000000012800788c */ /* 0x000fc8000bf01270 */
[----:B------:R-:W-:-:S04]  /*1410*/  USEL UR4, UR40, 0x1, UP0 ;  /* 0x0000000128047887 */ /* 0x000fc80008000000 */
[----:B------:R-:W-:-:S06]  /*1420*/  UIADD3 UR4, UR40, -UR4, URZ ;  /* 0x8000000428047290 */ /* 0x000fcc000fffe03f */
[----:B--23--:R-:W-:Y:S01]  /*1430*/  IMAD.U32 R0, RZ, RZ, UR4 ;  /* 0x00000004ff007e24 */ /* 0x00cfe2000f8e00ff */
[----:B------:R-:W-:Y:S05]  /*1440*/  WARPSYNC.ALL ;  /* 0x0000000000007948 */ /* 0x000fea0003800000 */
[----:B------:R-:W-:Y:S01]  /*1450*/  ISETP.GE.AND P1, PT, R0, 0x1, PT ;  /* 0x000000010000780c */ /* 0x000fe20003f26270 */
[----:B------:R-:W-:Y:S01]  /*1460*/  UIADD3 UR4, UR42, 0x24200, URZ ;  /* 0x000242002a047890 */ /* 0x000fe2000fffe03f */
[----:B------:R-:W-:Y:S01]  /*1470*/  WARPGROUP.ARRIVE ;  /* 0x00000000000079c5 */ /* 0x000fe20000000000 */
[----:B------:R-:W-:Y:S02]  /*1480*/  ULOP3.LUT UR41, UR41, 0x10000, URZ, 0xfc, !UPT ;  /* 0x0001000029297892 */ /* 0x000fe4000f8efc3f */
[----:B------:R-:W-:Y:S01]  /*1490*/  USHF.R.U32.HI UR4, URZ, 0x4, UR4 ;  /* 0x000000043f047899 */ /* 0x000fe20008011604 */
[----:B------:R-:W-:Y:S01]  /*14a0*/  UMOV UR5, 0x80000020 ;  /* 0x8000002000057882 */ /* 0x000fe20000000000 */
[----:B------:R-:W-:-:S02]  /*14b0*/  UMOV UR7, 0x80000020 ;  /* 0x8000002000077882 */ /* 0x000fc40000000000 */
[----:B------:R-:W-:-:S04]  /*14c0*/  ULOP3.LUT UR4, UR4, 0x3fff, URZ, 0xc0, !UPT ;  /* 0x00003fff04047892 */ /* 0x000fc8000f8ec03f */
[----:B------:R-:W-:Y:S02]  /*14d0*/  ULOP3.LUT UR10, UR4, 0x10000, URZ, 0xfc, !UPT ;  /* 0x00010000040a7892 */ /* 0x000fe4000f8efc3f */
[----:B------:R-:W-:Y:S02]  /*14e0*/  ULEA UR4, UR39, UR41, 0x9 ;  /* 0x0000002927047291 */ /* 0x000fe4000f8e483f */
[----:B------:R-:W-:-:S09]  /*14f0*/  ULEA UR6, UR39, UR10, 0x8 ;  /* 0x0000000a27067291 */ /* 0x000fd2000f8e403f */
[----:B------:R-:W-:Y:S01]  /*1500*/  HGMMA.64x64x16.F32 R24, gdesc[UR4], RZ, !UPT, gsb0 ;  /* 0x00e00000041879f0 */ /* 0x000fe2000c0008ff */
[----:B------:R-:W-:Y:S02]  /*1510*/  UIADD3 UR4, UR4, 0x2, URZ ;  /* 0x0000000204047890 */ /* 0x000fe4000fffe03f */
[----:B------:R-:W-:Y:S01]  /*1520*/  UIADD3 UR6, UR6, 0x2, URZ ;  /* 0x0000000206067890 */ /* 0x000fe2000fffe03f */
[----:B------:R-:W-:Y:S01]  /*1530*/  UMOV UR5, 0x80000020 ;  /* 0x8000002000057882 */ /* 0x000fe20000000000 */
[----:B------:R-:W-:Y:S01]  /*1540*/  UMOV UR7, 0x80000020 ;  /* 0x8000002000077882 */ /* 0x000fe20000000000 */
[----:B------:R-:W-:Y:S02]  /*1550*/  WARPGROUP.DEPBAR.LE gsb0, 0x0 ;  /* 0x00008000000079c5 */ /* 0x000fe40000010000 */
[----:B------:R-:W-:-:S06]  /*1560*/  WARPGROUP.ARRIVE ;  /* 0x00000000000079c5 */ /* 0x000fcc0000000000 */
[----:B------:R-:W-:Y:S03]  /*1570*/  HGMMA.64x64x16.F32 R24, gdesc[UR4], R24, gsb0 ;  /* 0x00e00000041879f0 */ /* 0x000fe60008000818 */
[----:B------:R-:W-:Y:S02]  /*1580*/  WARPGROUP.DEPBAR.LE gsb0, 0x0 ;  /* 0x00008000000079c5 */ /* 0x000fe40000010000 */
[----:B------:R-:W-:Y:S05]  /*1590*/  @!P1 BRA `(.L_x_19) ;  /* 0x0000000000d89947 */ /* 0x000fea0003800000 */
[----:B------:R-:W-:Y:S02]  /*15a0*/  UIADD3 UR4, UR39, 0x1, URZ ;  /* 0x0000000127047890 */ /* 0x000fe4000fffe03f */
[----:B------:R-:W-:Y:S02]  /*15b0*/  UMOV UR9, UR39 ;  /* 0x0000002700097c82 */ /* 0x000fe40008000000 */
[----:B------:R-:W-:-:S04]  /*15c0*/  UISETP.NE.AND UP0, UPT, UR4, 0x12, UPT ;  /* 0x000000120400788c */ /* 0x000fc8000bf05270 */
[----:B------:R-:W-:Y:S02]  /*15d0*/  USEL UR5, URZ, 0x1, UP0 ;  /* 0x000000013f057887 */ /* 0x000fe40008000000 */
[----:B------:R-:W-:Y:S02]  /*15e0*/  USEL UR8, UR4, URZ, UP0 ;  /* 0x0000003f04087287 */ /* 0x000fe40008000000 */
[----:B------:R-:W-:-:S06]  /*15f0*/  ULOP3.LUT UR5, UR38, UR5, URZ, 0x3c, !UPT ;  /* 0x0000000526057292 */ /* 0x000fcc000f8e3c3f */
[----:B01----:R-:W-:-:S07]  /*1600*/  IMAD.U32 R5, RZ, RZ, UR5 ;  /* 0x00000005ff057e24 */ /* 0x003fce000f8e00ff */
.L_x_26:
[----:B01----:R-:W-:Y:S05]  /*1610*/  @!P0 BRA `(.L_x_20) ;  /* 0x0000000000048947 */ /* 0x003fea0003800000 */
[----:B------:R-:W-:Y:S01]  /*1620*/  BPT.TRAP 0x1 ;  /* 0x000000040000795c */ /* 0x000fe20000300000 */
.L_x_20:
[----:B------:R-:W0:Y:S01]  /*1630*/  S2UR UR5, SR_CgaCtaId ;  /* 0x00000000000579c3 */ /* 0x000e220000008800 */
[----:B------:R-:W-:Y:S01]  /*1640*/  UMOV UR4, 0x400 ;  /* 0x0000040000047882 */ /* 0x000fe20000000000 */
[----:B------:R-:W-:Y:S01]  /*1650*/  SHF.L.U32 R3, R5, 0x1f, RZ ;  /* 0x0000001f05037819 */ /* 0x000fe200000006ff */
[----:B0-----:R-:W-:-:S04]  /*1660*/  ULEA UR11, UR5, UR4, 0x18 ;  /* 0x00000004050b7291 */ /* 0x001fc8000f8ec03f */
[----:B------:R-:W-:-:S09]  /*1670*/  ULEA UR4, UR8, UR11, 0x3 ;  /* 0x0000000b08047291 */ /* 0x000fd2000f8e183f */
[----:B------:R0:W1:Y:S01]  /*1680*/  SYNCS.PHASECHK.TRANS64.TRYWAIT P1, [UR4], R3 ;  /* 0x00000003ff0075a7 */ /* 0x0000620008020144 */
[----:B------:R-:W-:Y:S05]  /*1690*/  @!P0 BRA `(.L_x_21) ;  /* 0x0000000000048947 */ /* 0x000fea0003800000 */
[----:B------:R-:W-:Y:S01]  /*16a0*/  BPT.TRAP 0x1 ;  /* 0x000000040000795c */ /* 0x000fe20000300000 */
.L_x_21:
[----:B-1----:R-:W-:Y:S05]  /*16b0*/  @P1 BRA `(.L_x_22) ;  /* 0x0000000000081947 */ /* 0x002fea0003800000 */
[----:B------:R-:W1:Y:S02]  /*16c0*/  SYNCS.PHASECHK.TRANS64.TRYWAIT P1, [UR4], R3 ;  /* 0x00000003ff0075a7 */ /* 0x000e640008020144 */
[----:B-1----:R-:W-:Y:S05]  /*16d0*/  @!P1 BRA `(.L_x_23) ;  /* 0x0000004c006c9947 */ /* 0x002fea0003800000 */
.L_x_22:
[----:B------:R-:W-:Y:S01]  /*16e0*/  ULEA UR4, UR8, UR41, 0x9 ;  /* 0x0000002908047291 */ /* 0x000fe2000f8e483f */
[----:B------:R-:W-:Y:S01]  /*16f0*/  WARPGROUP.ARRIVE ;  /* 0x00000000000079c5 */ /* 0x000fe20000000000 */
[----:B------:R-:W-:Y:S01]  /*1700*/  ULEA UR6, UR8, UR10, 0x8 ;  /* 0x0000000a08067291 */ /* 0x000fe2000f8e403f */
[----:B------:R-:W-:Y:S01]  /*1710*/  UMOV UR5, 0x80000020 ;  /* 0x8000002000057882 */ /* 0x000fe20000000000 */
[----:B------:R-:W-:-:S07]  /*1720*/  UMOV UR7, 0x80000020 ;  /* 0x8000002000077882 */ /* 0x000fce0000000000 */
[----:B------:R-:W-:Y:S01]  /*1730*/  HGMMA.64x64x16.F32 R24, gdesc[UR4], R24, gsb0 ;  /* 0x00e00000041879f0 */ /* 0x000fe20008000818 */
        /* <DEDUP_REMOVED lines=9> */
[----:B------:R-:W-:Y:S01]  /*17d0*/  BPT.TRAP 0x1 ;  /* 0x000000040000795c */ /* 0x000fe20000300000 */
.L_x_24:
[----:B------:R-:W-:Y:S01]  /*17e0*/  ULEA UR4, UR9, UR11, 0x3 ;  /* 0x0000000b09047291 */ /* 0x000fe2000f8e183f */
[----:B------:R-:W-:-:S03]  /*17f0*/  ISETP.GT.U32.AND P1, PT, R19, 0x1, PT ;  /* 0x000000011300780c */ /* 0x000fc60003f24070 */
[----:B------:R-:W-:-:S04]  /*1800*/  UIADD3 UR4, UR4, 0x90, URZ ;  /* 0x0000009004047890 */ /* 0x000fc8000fffe03f */
[----:B------:R-:W-:-:S09]  /*1810*/  UPRMT UR4, URZ, 0x654, UR4 ;  /* 0x000006543f047896 */ /* 0x000fd20008000004 */
[----:B------:R-:W-:Y:S01]  /*1820*/  SYNCS.ARRIVE.TRANS64.RED.A1T0 RZ, [UR4], RZ ;  /* 0x000000ffffff79a7 */ /* 0x000fe20008100404 */
[----:B------:R-:W-:Y:S05]  /*1830*/  @P1 BRA `(.L_x_25) ;  /* 0x0000000000041947 */ /* 0x000fea0003800000 */
[----:B------:R-:W-:Y:S01]  /*1840*/  BPT.TRAP 0x1 ;  /* 0x000000040000795c */ /* 0x000fe20000300000 */
.L_x_25:
[----:B------:R-:W-:Y:S01]  /*1850*/  UIADD3 UR8, UR8, 0x1, URZ ;  /* 0x0000000108087890 */ /* 0x000fe2000fffe03f */
[C---:B------:R-:W-:Y:S01]  /*1860*/  ISETP.GT.AND P1, PT, R0.reuse, 0x1, PT ;  /* 0x000000010000780c */ /* 0x040fe20003f24270 */
[----:B------:R-:W-:Y:S01]  /*1870*/  UIADD3 UR9, UR9, 0x1, URZ ;  /* 0x0000000109097890 */ /* 0x000fe2000fffe03f */
[----:B------:R-:W-:Y:S01]  /*1880*/  VIADD R0, R0, 0xffffffff ;  /* 0xffffffff00007836 */ /* 0x000fe20000000000 */
[----:B------:R-:W-:Y:S02]  /*1890*/  UISETP.NE.AND UP0, UPT, UR8, 0x12, UPT ;  /* 0x000000120800788c */ /* 0x000fe4000bf05270 */
[----:B------:R-:W-:Y:S02]  /*18a0*/  UISETP.NE.AND UP1, UPT, UR9, 0x12, UPT ;  /* 0x000000120900788c */ /* 0x000fe4000bf25270 */
[----:B------:R-:W-:Y:S02]  /*18b0*/  USEL UR4, URZ, 0x1, UP0 ;  /* 0x000000013f047887 */ /* 0x000fe40008000000 */
[----:B------:R-:W-:-:S02]  /*18c0*/  USEL UR8, UR8, URZ, UP0 ;  /* 0x0000003f08087287 */ /* 0x000fc40008000000 */
[----:B------:R-:W-:Y:S02]  /*18d0*/  USEL UR9, UR9, URZ, UP1 ;  /* 0x0000003f09097287 */ /* 0x000fe40008800000 */
[----:B------:R-:W-:Y:S01]  /*18e0*/  LOP3.LUT R5, R5, UR4, RZ, 0x3c, !PT ;  /* 0x0000000405057c12 */ /* 0x000fe2000f8e3cff */
[----:B------:R-:W-:Y:S09]  /*18f0*/  @P1 BRA `(.L_x_26) ;  /* 0xfffffffc00441947 */ /* 0x000ff2000383ffff */
.L_x_19:
[----:B------:R-:W2:Y:S02]  /*1900*/  LDC R0, c[0x0][0x28c] ;  /* 0x0000a300ff007b82 */ /* 0x000ea40000000800 */
[----:B--2---:R-:W-:-:S13]  /*1910*/  ISETP.GE.AND P1, PT, R0, 0x1, PT ;  /* 0x000000010000780c */ /* 0x004fda0003f26270 */
[----:B------:R-:W-:Y:S05]  /*1920*/  @!P1 BRA `(.L_x_27) ;  /* 0x0000000000489947 */ /* 0x000fea0003800000 */
[----:B------:R-:W-:Y:S05]  /*1930*/  @!P0 BRA `(.L_x_28) ;  /* 0x0000000000048947 */ /* 0x000fea0003800000 */
[----:B------:R-:W-:Y:S01]  /*1940*/  BPT.TRAP 0x1 ;  /* 0x000000040000795c */ /* 0x000fe20000300000 */
.L_x_28:
[----:B------:R-:W2:Y:S01]  /*1950*/  S2UR UR7, SR_CgaCtaId ;  /* 0x00000000000779c3 */ /* 0x000ea20000008800 */
[----:B------:R-:W-:Y:S01]  /*1960*/  UISETP.LT.AND UP0, UPT, UR40, 0x1, UPT ;  /* 0x000000012800788c */ /* 0x000fe2000bf01270 */
[----:B------:R-:W-:-:S03]  /*1970*/  ISETP.GT.U32.AND P0, PT, R19, 0x1, PT ;  /* 0x000000011300780c */ /* 0x000fc60003f04070 */
[----:B------:R-:W-:-:S04]  /*1980*/  USEL UR6, UR40, 0x1, UP0 ;  /* 0x0000000128067887 */ /* 0x000fc80008000000 */
[----:B------:R-:W-:-:S04]  /*1990*/  UIADD3 UR6, UR39, UR40, -UR6 ;  /* 0x0000002827067290 */ /* 0x000fc8000fffe806 */
[----:B------:R-:W-:-:S04]  /*19a0*/  UIMAD.WIDE.U32 UR4, UR6, 0x38e38e39, URZ ;  /* 0x38e38e39060478a5 */ /* 0x000fc8000f8e003f */
[----:B------:R-:W-:-:S03]  /*19b0*/  USHF.R.U32.HI UR4, URZ, 0x2, UR5 ;  /* 0x000000023f047899 */ /* 0x000fc60008011605 */
[----:B------:R-:W-:Y:S01]  /*19c0*/  UMOV UR5, 0x400 ;  /* 0x0000040000057882 */ /* 0x000fe20000000000 */
[----:B------:R-:W-:Y:S02]  /*19d0*/  UIMAD UR6, UR4, -0x12, UR6 ;  /* 0xffffffee040678a4 */ /* 0x000fe4000f8e0206 */
[----:B--2---:R-:W-:-:S04]  /*19e0*/  ULEA UR5, UR7, UR5, 0x18 ;  /* 0x0000000507057291 */ /* 0x004fc8000f8ec03f */
[----:B------:R-:W-:-:S04]  /*19f0*/  ULEA UR6, UR6, UR5, 0x3 ;  /* 0x0000000506067291 */ /* 0x000fc8000f8e183f */
[----:B------:R-:W-:-:S04]  /*1a00*/  UIADD3 UR6, UR6, 0x90, URZ ;  /* 0x0000009006067890 */ /* 0x000fc8000fffe03f */
[----:B------:R-:W-:-:S09]  /*1a10*/  UPRMT UR6, URZ, 0x654, UR6 ;  /* 0x000006543f067896 */ /* 0x000fd20008000006 */
[----:B------:R-:W-:Y:S01]  /*1a20*/  SYNCS.ARRIVE.TRANS64.RED.A1T0 RZ, [UR6], RZ ;  /* 0x000000ffffff79a7 */ /* 0x000fe20008100406 */
[----:B------:R-:W-:Y:S05]  /*1a30*/  @P0 BRA `(.L_x_27) ;  /* 0x0000000000040947 */ /* 0x000fea0003800000 */
[----:B------:R-:W-:Y:S01]  /*1a40*/  BPT.TRAP 0x1 ;  /* 0x000000040000795c */ /* 0x000fe20000300000 */
.L_x_27:
[----:B------:R-:W2:Y:S01]  /*1a50*/  LDC R6, c[0x0][0x288] ;  /* 0x0000a200ff067b82 */ /* 0x000ea20000000800 */
[C---:B01----:R-:W-:Y:S01]  /*1a60*/  LOP3.LUT R5, R18.reuse, 0x3, RZ, 0xc0, !PT ;  /* 0x0000000312057812 */ /* 0x043fe200078ec0ff */
[----:B------:R-:W-:Y:S01]  /*1a70*/  IMAD.SHL.U32 R59, R59, 0x40, RZ ;  /* 0x000000403b3b7824 */ /* 0x000fe200078e00ff */
[----:B------:R-:W-:Y:S01]  /*1a80*/  UIADD3 UR39, UR40, UR39, URZ ;  /* 0x0000002728277290 */ /* 0x000fe2000fffe03f */
[----:B------:R-:W-:Y:S01]  /*1a90*/  SHF.R.U32.HI R3, RZ, 0x2, R18 ;  /* 0x00000002ff037819 */ /* 0x000fe20000011612 */
[C---:B------:R-:W-:Y:S01]  /*1aa0*/  IMAD.SHL.U32 R10, R18.reuse, 0x2, RZ ;  /* 0x00000002120a7824 */ /* 0x040fe200078e00ff */
[----:B------:R-:W-:Y:S01]  /*1ab0*/  LOP3.LUT R4, R18, 0x60, RZ, 0xc0, !PT ;  /* 0x0000006012047812 */ /* 0x000fe200078ec0ff */
[----:B------:R-:W-:Y:S01]  /*1ac0*/  UISETP.GT.U32.AND UP0, UPT, UR39, 0x11, UPT ;  /* 0x000000112700788c */ /* 0x000fe2000bf04070 */
[----:B------:R-:W-:Y:S01]  /*1ad0*/  LOP3.LUT R0, R22, 0x1, RZ, 0xc0, !PT ;  /* 0x0000000116007812 */ /* 0x000fe200078ec0ff */
[----:B------:R-:W-:Y:S01]  /*1ae0*/  ULDC UR7, c[0x0][0x284] ;  /* 0x0000a10000077ab9 */ /* 0x000fe20000000800 */
[----:B------:R-:W-:Y:S01]  /*1af0*/  LOP3.LUT R3, R3, 0x7, RZ, 0xc0, !PT ;  /* 0x0000000703037812 */ /* 0x000fe200078ec0ff */
[----:B------:R-:W-:Y:S01]  /*1b00*/  UISETP.LT.U32.AND UP0, UPT, UR40, 0x12, UP0 ;  /* 0x000000122800788c */ /* 0x000fe20008701070 */
[----:B------:R-:W-:Y:S01]  /*1b10*/  SHF.R.U32.HI R4, RZ, 0x1, R4 ;  /* 0x00000001ff047819 */ /* 0x000fe20000011604 */
[----:B------:R-:W-:Y:S01]  /*1b20*/  IMAD.SHL.U32 R8, R0, 0x40, RZ ;  /* 0x0000004000087824 */ /* 0x000fe200078e00ff */
[----:B------:R-:W-:Y:S01]  /*1b30*/  UISETP.GE.U32.AND UP1, UPT, UR40, 0x12, UPT ;  /* 0x000000122800788c */ /* 0x000fe2000bf26070 */
[----:B------:R-:W-:Y:S01]  /*1b40*/  SHF.R.S32.HI R15, RZ, 0x1f, R57 ;  /* 0x0000001fff0f7819 */ /* 0x000fe20000011439 */
[----:B------:R-:W-:Y:S01]  /*1b50*/  ULDC.64 UR8, c[0x0][0x5d0] ;  /* 0x0001740000087ab9 */ /* 0x000fe20000000a00 */
[--C-:B------:R-:W-:Y:S01]  /*1b60*/  IADD3 R7, RZ, -R4, -R3.reuse ;  /* 0x80000004ff077210 */ /* 0x100fe20007ffe803 */
[----:B------:R-:W-:Y:S01]  /*1b70*/  UIMAD.WIDE.U32 UR4, UR39, 0x38e38e39, URZ ;  /* 0x38e38e39270478a5 */ /* 0x000fe2000f8e003f */
[C---:B------:R-:W-:Y:S01]  /*1b80*/  LOP3.LUT R10, R59.reuse, 0x6, R10, 0xf8, !PT ;  /* 0x000000063b0a7812 */ /* 0x040fe200078ef80a */
[----:B------:R-:W-:Y:S01]  /*1b90*/  USEL UR6, URZ, 0x1, !UP0 ;  /* 0x000000013f067887 */ /* 0x000fe2000c000000 */
[----:B------:R-:W-:Y:S01]  /*1ba0*/  LOP3.LUT R3, R8, 0x40, R3, 0xe2, !PT ;  /* 0x0000004008037812 */ /* 0x000fe200078ee203 */
[C---:B------:R-:W-:Y:S01]  /*1bb0*/  IMAD.WIDE R8, R58.reuse, 0x80, RZ ;  /* 0x000000803a087825 */ /* 0x040fe200078e02ff */
[----:B------:R-:W-:Y:S01]  /*1bc0*/  SHF.R.S32.HI R11, RZ, 0x1f, R10 ;  /* 0x0000001fff0b7819 */ /* 0x000fe2000001140a */
[----:B------:R-:W-:Y:S01]  /*1bd0*/  USHF.R.U32.HI UR4, URZ, 0x2, UR5 ;  /* 0x000000023f047899 */ /* 0x000fe20008011605 */
[----:B--2---:R-:W-:Y:S01]  /*1be0*/  ISETP.GE.AND P0, PT, R59, R6, PT ;  /* 0x000000063b00720c */ /* 0x004fe20003f06270 */
[----:B------:R-:W-:Y:S01]  /*1bf0*/  IMAD R12, R5, -0x2, R6 ;  /* 0xfffffffe050c7824 */ /* 0x000fe200078e0206 */
[----:B------:R-:W-:Y:S01]  /*1c00*/  ULOP3.LUT UR38, UR38, UR6, URZ, 0x3c, !UPT ;  /* 0x0000000626267292 */ /* 0x000fe2000f8e3c3f */
[----:B------:R-:W-:Y:S01]  /*1c10*/  IMAD.SHL.U32 R5, R58, 0x80, RZ ;  /* 0x000000803a057824 */ /* 0x000fe200078e00ff */
[----:B------:R-:W-:Y:S01]  /*1c20*/  LOP3.LUT R73, R8, R3, R4, 0xfe, !PT ;  /* 0x0000000308497212 */ /* 0x000fe200078efe04 */
[----:B------:R-:W-:Y:S01]  /*1c30*/  IMAD R6, R15, UR8, RZ ;  /* 0x000000080f067c24 */ /* 0x000fe2000f8e02ff */
[----:B------:R-:W-:Y:S01]  /*1c40*/  UIMAD UR39, UR4, -0x12, UR39 ;  /* 0xffffffee042778a4 */ /* 0x000fe2000f8e0227 */
[----:B------:R-:W-:Y:S01]  /*1c50*/  IMAD R0, R0, -0x40, R7 ;  /* 0xffffffc000007824 */ /* 0x000fe200078e0207 */
[----:B------:R-:W-:Y:S01]  /*1c60*/  ISETP.GE.OR P0, PT, R5, UR7, P0 ;  /* 0x0000000705007c0c */ /* 0x000fe20008706670 */
[C---:B------:R-:W-:Y:S01]  /*1c70*/  IMAD R13, R57.reuse, UR9, R6 ;  /* 0x00000009390d7c24 */ /* 0x040fe2000f8e0206 */
[----:B------:R-:W-:Y:S01]  /*1c80*/  @UP1 ULOP3.LUT UR38, UR38, 0x1, UR4, 0x78, !UPT ;  /* 0x0000000126261892 */ /* 0x000fe2000f8e7804 */
[----:B------:R-:W-:Y:S01]  /*1c90*/  IMAD.WIDE.U32 R6, R57, UR8, R10 ;  /* 0x0000000839067c25 */ /* 0x000fe2000f8e000a */
[----:B------:R-:W-:-:S03]  /*1ca0*/  IADD3 R3, -R5, UR7, R0 ;  /* 0x0000000705037c10 */ /* 0x000fc6000fffe100 */
[----:B------:R-:W-:Y:S02]  /*1cb0*/  IMAD.IADD R7, R7, 0x1, R13 ;  /* 0x0000000107077824 */ /* 0x000fe400078e020d */
[----:B------:R-:W-:Y:S02]  /*1cc0*/  IMAD.IADD R4, R12, 0x1, -R59 ;  /* 0x000000010c047824 */ /* 0x000fe400078e0a3b */
[----:B------:R-:W-:Y:S02]  /*1cd0*/  IMAD.MOV.U32 R0, RZ, RZ, -0x1 ;  /* 0xffffffffff007424 */ /* 0x000fe400078e00ff */
[----:B------:R-:W-:Y:S05]  /*1ce0*/  @P0 BRA `(.L_x_29) ;  /* 0x0000002000a40947 */ /* 0x000fea0003800000 */
[----:B------:R-:W0:Y:S01]  /*1cf0*/  LDC.64 R66, c[0x0][0x5c8] ;  /* 0x00017200ff427b82 */ /* 0x000e220000000a00 */
[----:B-----5:R-:W-:Y:S01]  /*1d00*/  FSETP.NEU.AND P0, PT, R56, RZ, PT ;  /* 0x000000ff3800720b */ /* 0x020fe20003f0d000 */
[----:B------:R-:W-:Y:S01]  /*1d10*/  BSSY B0, `(.L_x_29) ;  /* 0x0000226000007945 */ /* 0x000fe20003800000 */
[----:B------:R-:W-:-:S04]  /*1d20*/  ISETP.GT.AND P2, PT, R4, RZ, PT ;  /* 0x000000ff0400720c */ /* 0x000fc80003f44270 */
[----:B------:R-:W-:Y:S01]  /*1d30*/  ISETP.GT.AND P1, PT, R3, RZ, P2 ;  /* 0x000000ff0300720c */ /* 0x000fe20001724270 */
[-C--:B0-----:R-:W-:Y:S02]  /*1d40*/  IMAD R12, R9, R66.reuse, RZ ;  /* 0x00000042090c7224 */ /* 0x081fe400078e02ff */
[----:B------:R-:W-:-:S04]  /*1d50*/  IMAD.WIDE.U32 R58, R73, R66, R6 ;  /* 0x00000042493a7225 */ /* 0x000fc800078e0006 */
[----:B------:R-:W-:-:S04]  /*1d60*/  IMAD R5, R73, R67, R12 ;  /* 0x0000004349057224 */ /* 0x000fc800078e020c */
[----:B------:R-:W-:Y:S01]  /*1d70*/  IMAD.IADD R75, R59, 0x1, R5 ;  /* 0x000000013b4b7824 */ /* 0x000fe200078e0205 */
[----:B------:R-:W-:Y:S06]  /*1d80*/  @!P0 BRA `(.L_x_30) ;  /* 0x0000001400e88947 */ /* 0x000fec0003800000 */
[----:B------:R-:W0:Y:S01]  /*1d90*/  LDC.64 R64, c[0x0][0x5b8] ;  /* 0x00016e00ff407b82 */ /* 0x000e220000000a00 */
[----:B------:R-:W-:-:S07]  /*1da0*/  ULDC.64 UR4, c[0x0][0x5c0] ;  /* 0x0001700000047ab9 */ /* 0x000fce0000000a00 */
[----:B------:R-:W1:Y:S08]  /*1db0*/  LDC.64 R68, c[0x0][0x5b0] ;  /* 0x00016c00ff447b82 */ /* 0x000e700000000a00 */
[----:B------:R-:W2:Y:S01]  /*1dc0*/  LDC.64 R70, c[0x0][0x5a8] ;  /* 0x00016a00ff467b82 */ /* 0x000ea20000000a00 */
[-C--:B0-----:R-:W-:Y:S02]  /*1dd0*/  IMAD R6, R15, R64.reuse, RZ ;  /* 0x000000400f067224 */ /* 0x081fe400078e02ff */
[----:B------:R-:W-:-:S04]  /*1de0*/  IMAD.WIDE.U32 R60, R57, R64, R10 ;  /* 0x00000040393c7225 */ /* 0x000fc800078e000a */
[----:B------:R-:W-:Y:S02]  /*1df0*/  IMAD R63, R57, R65, R6 ;  /* 0x00000041393f7224 */ /* 0x000fe400078e0206 */
[-C--:B-1----:R-:W-:Y:S02]  /*1e00*/  IMAD R8, R9, R68.reuse, RZ ;  /* 0x0000004409087224 */ /* 0x082fe400078e02ff */
[----:B------:R-:W-:Y:S02]  /*1e10*/  IMAD.IADD R13, R61, 0x1, R63 ;  /* 0x000000013d0d7824 */ /* 0x000fe400078e023f */
[----:B------:R-:W-:Y:S02]  /*1e20*/  IMAD.MOV.U32 R12, RZ, RZ, R60 ;  /* 0x000000ffff0c7224 */ /* 0x000fe400078e003c */
[C---:B------:R-:W-:Y:S02]  /*1e30*/  IMAD R65, R73.reuse, R69, R8 ;  /* 0x0000004549417224 */ /* 0x040fe400078e0208 */
[----:B------:R-:W-:-:S04]  /*1e40*/  IMAD.WIDE.U32 R6, R73, R68, R12 ;  /* 0x0000004449067225 */ /* 0x000fc800078e000c */
[----:B------:R-:W-:Y:S01]  /*1e50*/  IMAD.IADD R5, R7, 0x1, R65 ;  /* 0x0000000107057824 */ /* 0x000fe200078e0241 */
[----:B--2---:R-:W-:-:S04]  /*1e60*/  LEA R14, P0, R6, R70, 0x1 ;  /* 0x00000046060e7211 */ /* 0x004fc800078008ff */
[----:B------:R-:W-:-:S05]  /*1e70*/  LEA.HI.X R15, R6, R71, R5, 0x1, P0 ;  /* 0x00000047060f7211 */ /* 0x000fca00000f0c05 */
[----:B------:R0:W2:Y:S01]  /*1e80*/  @P1 LDG.E.LTC128B.U16 R5, desc[UR36][R14.64] ;  /* 0x000000240e051981 */ /* 0x0000a2000c1e1520 */
[----:B------:R-:W-:Y:S01]  /*1e90*/  LEA R8, P0, R58, UR4, 0x1 ;  /* 0x000000043a087c11 */ /* 0x000fe2000f8008ff */
[----:B------:R-:W-:Y:S01]  /*1ea0*/  IMAD.WIDE.U32 R6, R73, R68, R10 ;  /* 0x0000004449067225 */ /* 0x000fe200078e000a */
[----:B------:R-:W-:Y:S03]  /*1eb0*/  BSSY B1, `(.L_x_31) ;  /* 0x0000012000017945 */ /* 0x000fe60003800000 */
[----:B------:R-:W-:Y:S02]  /*1ec0*/  IMAD.IADD R7, R65, 0x1, R7 ;  /* 0x0000000141077824 */ /* 0x000fe400078e0207 */
[----:B------:R-:W-:Y:S01]  /*1ed0*/  IMAD.WIDE.U32 R20, R57, R64, R6 ;  /* 0x0000004039147225 */ /* 0x000fe200078e0006 */
[----:B0-----:R-:W-:-:S03]  /*1ee0*/  SHF.L.U64.HI R15, R68, 0x3, R69 ;  /* 0x00000003440f7819 */ /* 0x001fc60000010245 */
[----:B------:R-:W-:Y:S01]  /*1ef0*/  IMAD.IADD R7, R63, 0x1, R21 ;  /* 0x000000013f077824 */ /* 0x000fe200078e0215 */
[----:B------:R-:W-:Y:S01]  /*1f00*/  LEA R6, P4, R20, R70, 0x1 ;  /* 0x0000004614067211 */ /* 0x000fe200078808ff */
[----:B------:R-:W-:-:S03]  /*1f10*/  IMAD.SHL.U32 R14, R68, 0x8, RZ ;  /* 0x00000008440e7824 */ /* 0x000fc600078e00ff */
[----:B------:R-:W-:Y:S01]  /*1f20*/  LEA.HI.X R7, R20, R71, R7, 0x1, P4 ;  /* 0x0000004714077211 */ /* 0x000fe200020f0c07 */
[----:B--2---:R-:W-:-:S05]  /*1f30*/  HADD2.F32 R9, -RZ, R5.H0_H0 ;  /* 0x20000005ff097230 */ /* 0x004fca0000004100 */
[----:B------:R-:W-:-:S04]  /*1f40*/  FMUL R9, R9, R56 ;  /* 0x0000003809097220 */ /* 0x000fc80000400000 */
[----:B------:R-:W-:Y:S01]  /*1f50*/  FFMA R24, R24, R23, R9 ;  /* 0x0000001718187223 */ /* 0x000fe20000000009 */
[----:B------:R-:W-:Y:S02]  /*1f60*/  LEA.HI.X R9, R58, UR5, R75, 0x1, P0 ;  /* 0x000000053a097c11 */ /* 0x000fe400080f0c4b */
[----:B------:R-:W-:Y:S02]  /*1f70*/  ISETP.GT.AND P0, PT, R4, 0x1, PT ;  /* 0x000000010400780c */ /* 0x000fe40003f04270 */
[----:B------:R-:W-:Y:S02]  /*1f80*/  F2FP.F16.F32.PACK_AB R24, RZ, R24 ;  /* 0x00000018ff18723e */ /* 0x000fe400000000ff */
[----:B------:R-:W-:-:S03]  /*1f90*/  ISETP.GT.AND P3, PT, R3, RZ, P0 ;  /* 0x000000ff0300720c */ /* 0x000fc60000764270 */
[----:B------:R0:W-:Y:S10]  /*1fa0*/  @P1 STG.E.U16 desc[UR36][R8.64], R24 ;  /* 0x0000001808001986 */ /* 0x0001f4000c101524 */
[----:B------:R-:W-:Y:S05]  /*1fb0*/  @!P3 BRA `(.L_x_32) ;  /* 0x000000000004b947 */ /* 0x000fea0003800000 */
[----:B------:R1:W5:Y:S02]  /*1fc0*/  LDG.E.LTC128B.U16 R5, desc[UR36][R6.64+0x2] ;  /* 0x0000022406057981 */ /* 0x000364000c1e1520 */
.L_x_32:
[----:B------:R-:W-:Y:S05]  /*1fd0*/  BSYNC B1 ;  /* 0x0000000000017941 */ /* 0x000fea0003800000 */
.L_x_31:
[----:B-----5:R-:W-:Y:S01]  /*1fe0*/  HADD2.F32 R59, -RZ, R5.H0_H0 ;  /* 0x20000005ff3b7230 */ /* 0x020fe20000004100 */
[----:B------:R-:W-:Y:S01]  /*1ff0*/  ISETP.GT.AND P2, PT, R3, 0x8, P2 ;  /* 0x000000080300780c */ /* 0x000fe20001744270 */
[----:B------:R-:W-:Y:S01]  /*2000*/  IMAD.WIDE.U32 R20, R73, R68, R14 ;  /* 0x0000004449147225 */ /* 0x000fe200078e000e */
[----:B0-----:R-:W-:-:S03]  /*2010*/  PRMT R24, R5, 0x7610, R24 ;  /* 0x0000761005187816 */ /* 0x001fc60000000018 */
[----:B------:R-:W-:Y:S01]  /*2020*/  FMUL R12, R59, R56 ;  /* 0x000000383b0c7220 */ /* 0x000fe20000400000 */
[----:B------:R-:W-:Y:S01]  /*2030*/  IMAD.IADD R65, R65, 0x1, R21 ;  /* 0x0000000141417824 */ /* 0x000fe200078e0215 */
[----:B------:R-:W-:Y:S02]  /*2040*/  IADD3 R60, P1, R60, R20, RZ ;  /* 0x000000143c3c7210 */ /* 0x000fe40007f3e0ff */
[----:B------:R-:W-:-:S03]  /*2050*/  FFMA R12, R25, R23, R12 ;  /* 0x00000017190c7223 */ /* 0x000fc6000000000c */
[----:B------:R-:W-:Y:S01]  /*2060*/  IMAD.X R13, R65, 0x1, R13, P1 ;  /* 0x00000001410d7824 */ /* 0x000fe200008e060d */
[C---:B------:R-:W-:Y:S02]  /*2070*/  LEA R14, P1, R60.reuse, R70, 0x1 ;  /* 0x000000463c0e7211 */ /* 0x040fe400078208ff */
[----:B------:R-:W-:Y:S02]  /*2080*/  F2FP.F16.F32.PACK_AB R12, RZ, R12 ;  /* 0x0000000cff0c723e */ /* 0x000fe400000000ff */
[----:B------:R-:W-:Y:S02]  /*2090*/  LEA.HI.X R15, R60, R71, R13, 0x1, P1 ;  /* 0x000000473c0f7211 */ /* 0x000fe400008f0c0d */
[----:B------:R-:W-:-:S05]  /*20a0*/  PRMT R21, R12, 0x7610, R21 ;  /* 0x000076100c157816 */ /* 0x000fca0000000015 */
[----:B------:R0:W-:Y:S04]  /*20b0*/  @P3 STG.E.U16 desc[UR36][R8.64+0x2], R21 ;  /* 0x0000021508003986 */ /* 0x0001e8000c101524 */
[----:B------:R-:W2:Y:S01]  /*20c0*/  @P2 LDG.E.LTC128B.U16 R24, desc[UR36][R14.64] ;  /* 0x000000240e182981 */ /* 0x000ea2000c1e1520 */
[----:B------:R-:W-:Y:S01]  /*20d0*/  IADD3 R20, P1, R10, R20, RZ ;  /* 0x000000140a147210 */ /* 0x000fe20007f3e0ff */
[----:B------:R-:W-:Y:S01]  /*20e0*/  BSSY B1, `(.L_x_33) ;  /* 0x0000011000017945 */ /* 0x000fe20003800000 */
[C---:B------:R-:W-:Y:S02]  /*20f0*/  SHF.L.U64.HI R13, R66.reuse, 0x4, R67 ;  /* 0x00000004420d7819 */ /* 0x040fe40000010243 */
[----:B------:R-:W-:Y:S01]  /*2100*/  ISETP.GT.AND P0, PT, R3, 0x8, P0 ;  /* 0x000000080300780c */ /* 0x000fe20000704270 */
[----:B0-----:R-:W-:Y:S01]  /*2110*/  IMAD.X R21, R11, 0x1, R65, P1 ;  /* 0x000000010b157824 */ /* 0x001fe200008e0641 */
[----:B------:R-:W-:Y:S01]  /*2120*/  LEA R12, P1, R66, R8, 0x4 ;  /* 0x00000008420c7211 */ /* 0x000fe200078220ff */
[----:B------:R-:W-:-:S04]  /*2130*/  IMAD.WIDE.U32 R20, R57, R64, R20 ;  /* 0x0000004039147225 */ /* 0x000fc800078e0014 */
[----:B------:R-:W-:Y:S01]  /*2140*/  IMAD.X R13, R13, 0x1, R9, P1 ;  /* 0x000000010d0d7824 */ /* 0x000fe200008e0609 */
[----:B------:R-:W-:Y:S01]  /*2150*/  LEA R10, P3, R20, R70, 0x1 ;  /* 0x00000046140a7211 */ /* 0x000fe200078608ff */
[----:B------:R-:W-:-:S05]  /*2160*/  IMAD.IADD R11, R63, 0x1, R21 ;  /* 0x000000013f0b7824 */ /* 0x000fca00078e0215 */
[----:B------:R-:W-:Y:S01]  /*2170*/  LEA.HI.X R11, R20, R71, R11, 0x1, P3 ;  /* 0x00000047140b7211 */ /* 0x000fe200018f0c0b */
[----:B--2---:R-:W-:-:S05]  /*2180*/  HADD2.F32 R5, -RZ, R24.H0_H0 ;  /* 0x20000018ff057230 */ /* 0x004fca0000004100 */
[----:B------:R-:W-:-:S04]  /*2190*/  FMUL R5, R5, R56 ;  /* 0x0000003805057220 */ /* 0x000fc80000400000 */
[----:B------:R-:W-:-:S05]  /*21a0*/  FFMA R5, R26, R23, R5 ;  /* 0x000000171a057223 */ /* 0x000fca0000000005 */
[----:B------:R-:W-:-:S05]  /*21b0*/  F2FP.F16.F32.PACK_AB R5, RZ, R5 ;  /* 0x00000005ff05723e */ /* 0x000fca00000000ff */
[----:B------:R0:W-:Y:S01]  /*21c0*/  @P2 STG.E.U16 desc[UR36][R12.64], R5 ;  /* 0x000000050c002986 */ /* 0x0001e2000c101524 */
[----:B------:R-:W-:Y:S05]  /*21d0*/  @!P0 BRA `(.L_x_34) ;  /* 0x0000000000048947 */ /* 0x000fea0003800000 */
[----:B------:R2:W5:Y:S02]  /*21e0*/  LDG.E.LTC128B.U16 R24, desc[UR36][R10.64+0x2] ;  /* 0x000002240a187981 */ /* 0x000564000c1e1520 */
.L_x_34:
[----:B------:R-:W-:Y:S05]  /*21f0*/  BSYNC B1 ;  /* 0x0000000000017941 */ /* 0x000fea0003800000 */
.L_x_33:
[----:B0----5:R-:W-:Y:S01]  /*2200*/  HADD2.F32 R5, -RZ, R24.H0_H0 ;  /* 0x20000018ff057230 */ /* 0x021fe20000004100 */
[----:B------:R-:W-:Y:S01]  /*2210*/  ISETP.GT.AND P1, PT, R4, 0x8, PT ;  /* 0x000000080400780c */ /* 0x000fe20003f24270 */
[----:B------:R-:W-:Y:S03]  /*2220*/  BSSY B1, `(.L_x_35) ;  /* 0x0000008000017945 */ /* 0x000fe60003800000 */
[----:B------:R-:W-:Y:S01]  /*2230*/  FMUL R14, R5, R56 ;  /* 0x00000038050e7220 */ /* 0x000fe20000400000 */
[----:B------:R-:W-:-:S03]  /*2240*/  ISETP.GT.AND P2, PT, R3, RZ, P1 ;  /* 0x000000ff0300720c */ /* 0x000fc60000f44270 */
[----:B------:R-:W-:-:S05]  /*2250*/  FFMA R14, R27, R23, R14 ;  /* 0x000000171b0e7223 */ /* 0x000fca000000000e */
[----:B------:R-:W-:-:S05]  /*2260*/  F2FP.F16.F32.PACK_AB R14, RZ, R14 ;  /* 0x0000000eff0e723e */ /* 0x000fca00000000ff */
[----:B------:R0:W-:Y:S01]  /*2270*/  @P0 STG.E.U16 desc[UR36][R12.64+0x2], R14 ;  /* 0x0000020e0c000986 */ /* 0x0001e2000c101524 */
[----:B------:R-:W-:Y:S05]  /*2280*/  @!P2 BRA `(.L_x_36) ;  /* 0x000000000004a947 */ /* 0x000fea0003800000 */
[----:B------:R3:W5:Y:S02]  /*2290*/  LDG.E.LTC128B.U16 R24, desc[UR36][R6.64+0x10] ;  /* 0x0000102406187981 */ /* 0x000764000c1e1520 */
.L_x_36:
[----:B------:R-:W-:Y:S05]  /*22a0*/  BSYNC B1 ;  /* 0x0000000000017941 */ /* 0x000fea0003800000 */
.L_x_35:
[----:B-----5:R-:W-:Y:S01]  /*22b0*/  HADD2.F32 R5, -RZ, R24.H0_H0 ;  /* 0x20000018ff057230 */ /* 0x020fe20000004100 */
        /* <DEDUP_REMOVED lines=9> */
.L_x_38:
[----:B------:R-:W-:Y:S05]  /*2350*/  BSYNC B1 ;  /* 0x0000000000017941 */ /* 0x000fea0003800000 */
.L_x_37:
[----:B----45:R-:W-:Y:S01]  /*2360*/  HADD2.F32 R5, -RZ, R24.H0_H0 ;  /* 0x20000018ff057230 */ /* 0x030fe20000004100 */
[----:B------:R-:W-:Y:S01]  /*2370*/  ISETP.GT.AND P1, PT, R3, 0x8, P1 ;  /* 0x000000080300780c */ /* 0x000fe20000f24270 */
[----:B------:R-:W-:Y:S03]  /*2380*/  BSSY B1, `(.L_x_39) ;  /* 0x0000007000017945 */ /* 0x000fe60003800000 */
[----:B0-----:R-:W-:-:S04]  /*2390*/  FMUL R14, R5, R56 ;  /* 0x00000038050e7220 */ /* 0x001fc80000400000 */
[----:B------:R-:W-:-:S05]  /*23a0*/  FFMA R14, R29, R23, R14 ;  /* 0x000000171d0e7223 */ /* 0x000fca000000000e */
[----:B------:R-:W-:-:S05]  /*23b0*/  F2FP.F16.F32.PACK_AB R14, RZ, R14 ;  /* 0x0000000eff0e723e */ /* 0x000fca00000000ff */
[----:B------:R0:W-:Y:S01]  /*23c0*/  @P3 STG.E.U16 desc[UR36][R8.64+0x12], R14 ;  /* 0x0000120e08003986 */ /* 0x0001e2000c101524 */
[----:B------:R-:W-:Y:S05]  /*23d0*/  @!P1 BRA `(.L_x_40) ;  /* 0x0000000000049947 */ /* 0x000fea0003800000 */
[----:B------:R4:W5:Y:S02]  /*23e0*/  LDG.E.LTC128B.U16 R24, desc[UR36][R10.64+0x10] ;  /* 0x000010240a187981 */ /* 0x000964000c1e1520 */
.L_x_40:
[----:B------:R-:W-:Y:S05]  /*23f0*/  BSYNC B1 ;  /* 0x0000000000017941 */ /* 0x000fea0003800000 */
.L_x_39:
[----:B-----5:R-:W-:Y:S01]  /*2400*/  HADD2.F32 R5, -RZ, R24.H0_H0 ;  /* 0x20000018ff057230 */ /* 0x020fe20000004100 */
[----:B------:R-:W-:Y:S01]  /*2410*/  ISETP.GT.AND P0, PT, R3, 0x8, P0 ;  /* 0x000000080300780c */ /* 0x000fe20000704270 */
[----:B------:R-:W-:Y:S03]  /*2420*/  BSSY B1, `(.L_x_41) ;  /* 0x0000007000017945 */ /* 0x000fe60003800000 */
[----:B------:R-:W-:-:S04]  /*2430*/  FMUL R5, R5, R56 ;  /* 0x0000003805057220 */ /* 0x000fc80000400000 */
[----:B------:R-:W-:-:S05]  /*2440*/  FFMA R5, R30, R23, R5 ;  /* 0x000000171e057223 */ /* 0x000fca0000000005 */
[----:B------:R-:W-:-:S05]  /*2450*/  F2FP.F16.F32.PACK_AB R5, RZ, R5 ;  /* 0x00000005ff05723e */ /* 0x000fca00000000ff */
[----:B------:R0:W-:Y:S01]  /*2460*/  @P1 STG.E.U16 desc[UR36][R12.64+0x10], R5 ;  /* 0x000010050c001986 */ /* 0x0001e2000c101524 */
[----:B------:R-:W-:Y:S05]  /*2470*/  @!P0 BRA `(.L_x_42) ;  /* 0x0000000000048947 */ /* 0x000fea0003800000 */
[----:B------:R0:W5:Y:S02]  /*2480*/  LDG.E.LTC128B.U16 R24, desc[UR36][R10.64+0x12] ;  /* 0x000012240a187981 */ /* 0x000164000c1e1520 */
.L_x_42:
[----:B------:R-:W-:Y:S05]  /*2490*/  BSYNC B1 ;  /* 0x0000000000017941 */ /* 0x000fea0003800000 */
.L_x_41:
        /* <DEDUP_REMOVED lines=10> */
.L_x_44:
[----:B------:R-:W-:Y:S05]  /*2540*/  BSYNC B1 ;  /* 0x0000000000017941 */ /* 0x000fea0003800000 */
.L_x_43:
        /* <DEDUP_REMOVED lines=10> */
.L_x_46:
[----:B------:R-:W-:Y:S05]  /*25f0*/  BSYNC B1 ;  /* 0x0000000000017941 */ /* 0x000fea0003800000 */
.L_x_45:
[----:B0----5:R-:W-:Y:S01]  /*2600*/  HADD2.F32 R5, -RZ, R24.H0_H0 ;  /* 0x20000018ff057230 */ /* 0x021fe20000004100 */
        /* <DEDUP_REMOVED lines=8> */
.L_x_48:
[----:B------:R-:W-:Y:S05]  /*2690*/  BSYNC B1 ;  /* 0x0000000000017941 */ /* 0x000fea0003800000 */
.L_x_47:
        /* <DEDUP_REMOVED lines=9> */
.L_x_50:
[----:B------:R-:W-:Y:S05]  /*2730*/  BSYNC B1 ;  /* 0x0000000000017941 */ /* 0x000fea0003800000 */
.L_x_49:
        /* <DEDUP_REMOVED lines=10> */
.L_x_52:
[----:B------:R-:W-:Y:S05]  /*27e0*/  BSYNC B1 ;  /* 0x0000000000017941 */ /* 0x000fea0003800000 */
.L_x_51:
        /* <DEDUP_REMOVED lines=10> */
.L_x_54:
[----:B------:R-:W-:Y:S05]  /*2890*/  BSYNC B1 ;  /* 0x0000000000017941 */ /* 0x000fea0003800000 */
.L_x_53:
        /* <DEDUP_REMOVED lines=9> */
.L_x_56:
[----:B------:R-:W-:Y:S05]  /*2930*/  BSYNC B1 ;  /* 0x0000000000017941 */ /* 0x000fea0003800000 */
.L_x_55:
        /* <DEDUP_REMOVED lines=9> */
.L_x_58:
[----:B------:R-:W-:Y:S05]  /*29d0*/  BSYNC B1 ;  /* 0x0000000000017941 */ /* 0x000fea0003800000 */
.L_x_57:
        /* <DEDUP_REMOVED lines=10> */
.L_x_60:
[----:B------:R-:W-:Y:S05]  /*2a80*/  BSYNC B1 ;  /* 0x0000000000017941 */ /* 0x000fea0003800000 */
.L_x_59:
        /* <DEDUP_REMOVED lines=10> */
.L_x_62:
[----:B------:R-:W-:Y:S05]  /*2b30*/  BSYNC B1 ;  /* 0x0000000000017941 */ /* 0x000fea0003800000 */
.L_x_61:
        /* <DEDUP_REMOVED lines=9> */
.L_x_64:
[----:B------:R-:W-:Y:S05]  /*2bd0*/  BSYNC B1 ;  /* 0x0000000000017941 */ /* 0x000fea0003800000 */
.L_x_63:
        /* <DEDUP_REMOVED lines=9> */
.L_x_66:
[----:B------:R-:W-:Y:S05]  /*2c70*/  BSYNC B1 ;  /* 0x0000000000017941 */ /* 0x000fea0003800000 */
.L_x_65:
        /* <DEDUP_REMOVED lines=10> */
.L_x_68:
[----:B------:R-:W-:Y:S05]  /*2d20*/  BSYNC B1 ;  /* 0x0000000000017941 */ /* 0x000fea0003800000 */
.L_x_67:
        /* <DEDUP_REMOVED lines=10> */
.L_x_70:
[----:B------:R-:W-:Y:S05]  /*2dd0*/  BSYNC B1 ;  /* 0x0000000000017941 */ /* 0x000fea0003800000 */
.L_x_69:
        /* <DEDUP_REMOVED lines=9> */
.L_x_72:
[----:B------:R-:W-:Y:S05]  /*2e70*/  BSYNC B1 ;  /* 0x0000000000017941 */ /* 0x000fea0003800000 */
.L_x_71:
        /* <DEDUP_REMOVED lines=9> */
.L_x_74:
[----:B------:R-:W-:Y:S05]  /*2f10*/  BSYNC B1 ;  /* 0x0000000000017941 */ /* 0x000fea0003800000 */
.L_x_73:
        /* <DEDUP_REMOVED lines=10> */
.L_x_76:
[----:B------:R-:W-:Y:S05]  /*2fc0*/  BSYNC B1 ;  /* 0x0000000000017941 */ /* 0x000fea0003800000 */
.L_x_75:
        /* <DEDUP_REMOVED lines=10> */
.L_x_78:
[----:B------:R-:W-:Y:S05]  /*3070*/  BSYNC B1 ;  /* 0x0000000000017941 */ /* 0x000fea0003800000 */
.L_x_77:
        /* <DEDUP_REMOVED lines=9> */
.L_x_80:
[----:B------:R-:W-:Y:S05]  /*3110*/  BSYNC B1 ;  /* 0x0000000000017941 */ /* 0x000fea0003800000 */
.L_x_79:
        /* <DEDUP_REMOVED lines=9> */
.L_x_82:
[----:B------:R-:W-:Y:S05]  /*31b0*/  BSYNC B1 ;  /* 0x0000000000017941 */ /* 0x000fea0003800000 */
.L_x_81:
        /* <DEDUP_REMOVED lines=10> */
.L_x_84:
[----:B------:R-:W-:Y:S05]  /*3260*/  BSYNC B1 ;  /* 0x0000000000017941 */ /* 0x000fea0003800000 */
.L_x_83:
[----:B-----5:R-:W-:Y:S01]  /*3270*/  HADD2.F32 R5, -RZ, R24.H0_H0 ;  /* 0x20000018ff057230 */ /* 0x020fe20000004100 */
[----:B------:R-:W-:Y:S01]  /*3280*/  ISETP.GT.AND P0, PT, R4, 0x39, PT ;  /* 0x000000390400780c */ /* 0x000fe20003f04270 */
[----:B------:R-:W-:Y:S01]  /*3290*/  @P2 IMAD.MOV.U32 R4, RZ, RZ, R8 ;  /* 0x000000ffff042224 */ /* 0x000fe200078e0008 */
[----:B------:R-:W-:Y:S02]  /*32a0*/  BSSY B1, `(.L_x_85) ;  /* 0x000000a000017945 */ /* 0x000fe40003800000 */
[----:B------:R-:W-:Y:S01]  /*32b0*/  FMUL R5, R5, R56 ;  /* 0x0000003805057220 */ /* 0x000fe20000400000 */
[----:B------:R-:W-:-:S03]  /*32c0*/  ISETP.GT.AND P3, PT, R3, RZ, P0 ;  /* 0x000000ff0300720c */ /* 0x000fc60000764270 */
[----:B------:R-:W-:-:S05]  /*32d0*/  FFMA R5, R52, R23, R5 ;  /* 0x0000001734057223 */ /* 0x000fca0000000005 */
[----:B------:R-:W-:-:S04]  /*32e0*/  F2FP.F16.F32.PACK_AB R5, RZ, R5 ;  /* 0x00000005ff05723e */ /* 0x000fc800000000ff */
[----:B0-----:R-:W-:Y:S01]  /*32f0*/  PRMT R14, R5, 0x7610, R14 ;  /* 0x00007610050e7816 */ /* 0x001fe2000000000e */
[----:B------:R-:W-:-:S05]  /*3300*/  @P2 IMAD.MOV.U32 R5, RZ, RZ, R9 ;  /* 0x000000ffff052224 */ /* 0x000fca00078e0009 */
[----:B------:R0:W-:Y:S01]  /*3310*/  @P2 STG.E.U16 desc[UR36][R4.64+0x70], R14 ;  /* 0x0000700e04002986 */ /* 0x0001e2000c101524 */
[----:B------:R-:W-:Y:S05]  /*3320*/  @!P3 BRA `(.L_x_86) ;  /* 0x000000000004b947 */ /* 0x000fea0003800000 */
[----:B------:R0:W5:Y:S02]  /*3330*/  LDG.E.LTC128B.U16 R24, desc[UR36][R6.64+0x72] ;  /* 0x0000722406187981 */ /* 0x000164000c1e1520 */
.L_x_86:
[----:B------:R-:W-:Y:S05]  /*3340*/  BSYNC B1 ;  /* 0x0000000000017941 */ /* 0x000fea0003800000 */
.L_x_85:
        /* <DEDUP_REMOVED lines=9> */
.L_x_88:
[----:B------:R-:W-:Y:S05]  /*33e0*/  BSYNC B1 ;  /* 0x0000000000017941 */ /* 0x000fea0003800000 */
.L_x_87:
[----:B-----5:R-:W-:Y:S01]  /*33f0*/  HADD2.F32 R5, -RZ, R24.H0_H0 ;  /* 0x20000018ff057230 */ /* 0x020fe20000004100 */
[----:B------:R-:W-:Y:S01]  /*3400*/  ISETP.GT.AND P0, PT, R3, 0x8, P0 ;  /* 0x000000080300780c */ /* 0x000fe20000704270 */
[----:B0-----:R-:W-:Y:S01]  /*3410*/  @P1 IMAD.MOV.U32 R4, RZ, RZ, R12 ;  /* 0x000000ffff041224 */ /* 0x001fe200078e000c */
[----:B------:R-:W-:Y:S02]  /*3420*/  BSSY B1, `(.L_x_89) ;  /* 0x0000009000017945 */ /* 0x000fe40003800000 */
[----:B------:R-:W-:-:S04]  /*3430*/  FMUL R5, R5, R56 ;  /* 0x0000003805057220 */ /* 0x000fc80000400000 */
[----:B------:R-:W-:-:S05]  /*3440*/  FFMA R5, R54, R23, R5 ;  /* 0x0000001736057223 */ /* 0x000fca0000000005 */
[----:B------:R-:W-:-:S04]  /*3450*/  F2FP.F16.F32.PACK_AB R5, RZ, R5 ;  /* 0x00000005ff05723e */ /* 0x000fc800000000ff */
[----:B-1-3--:R-:W-:Y:S01]  /*3460*/  PRMT R6, R5, 0x7610, R6 ;  /* 0x0000761005067816 */ /* 0x00afe20000000006 */
[----:B------:R-:W-:-:S05]  /*3470*/  @P1 IMAD.MOV.U32 R5, RZ, RZ, R13 ;  /* 0x000000ffff051224 */ /* 0x000fca00078e000d */
[----:B------:R0:W-:Y:S01]  /*3480*/  @P1 STG.E.U16 desc[UR36][R4.64+0x70], R6 ;  /* 0x0000700604001986 */ /* 0x0001e2000c101524 */
[----:B------:R-:W-:Y:S05]  /*3490*/  @!P0 BRA `(.L_x_90) ;  /* 0x0000000000048947 */ /* 0x000fea0003800000 */
[----:B------:R1:W5:Y:S02]  /*34a0*/  LDG.E.LTC128B.U16 R24, desc[UR36][R10.64+0x72] ;  /* 0x000072240a187981 */ /* 0x000364000c1e1520 */
.L_x_90:
[----:B------:R-:W-:Y:S05]  /*34b0*/  BSYNC B1 ;  /* 0x0000000000017941 */ /* 0x000fea0003800000 */
.L_x_89:
[----:B------:R-:W-:Y:S05]  /*34c0*/  @!P0 BRA `(.L_x_91) ;  /* 0x0000000800a88947 */ /* 0x000fea0003800000 */
[----:B-----5:R-:W-:-:S05]  /*34d0*/  HADD2.F32 R3, -RZ, R24.H0_H0 ;  /* 0x20000018ff037230 */ /* 0x020fca0000004100 */
[----:B0-----:R-:W-:-:S04]  /*34e0*/  FMUL R4, R3, R56 ;  /* 0x0000003803047220 */ /* 0x001fc80000400000 */
[----:B------:R-:W-:-:S05]  /*34f0*/  FFMA R4, R55, R23, R4 ;  /* 0x0000001737047223 */ /* 0x000fca0000000004 */
[----:B------:R-:W-:-:S05]  /*3500*/  F2FP.F16.F32.PACK_AB R4, RZ, R4 ;  /* 0x00000004ff04723e */ /* 0x000fca00000000ff */
[----:B------:R3:W-:Y:S01]  /*3510*/  STG.E.U16 desc[UR36][R12.64+0x72], R4 ;  /* 0x000072040c007986 */ /* 0x0007e2000c101524 */
[----:B------:R-:W-:Y:S05]  /*3520*/  BRA `(.L_x_91) ;  /* 0x0000000800907947 */ /* 0x000fea0003800000 */
.L_x_30:
[----:B------:R-:W-:Y:S01]  /*3530*/  ISETP.GT.AND P0, PT, R4, 0x1, PT ;  /* 0x000000010400780c */ /* 0x000fe20003f04270 */
[----:B------:R-:W-:Y:S01]  /*3540*/  ULDC.64 UR4, c[0x0][0x5c0] ;  /* 0x0001700000047ab9 */ /* 0x000fe20000000a00 */
[-C--:B------:R-:W-:Y:S01]  /*3550*/  FMUL R24, R24, R23.reuse ;  /* 0x0000001718187220 */ /* 0x080fe20000400000 */
[-C--:B------:R-:W-:Y:S01]  /*3560*/  FMUL R25, R25, R23.reuse ;  /* 0x0000001719197220 */ /* 0x080fe20000400000 */
[----:B------:R-:W-:Y:S01]  /*3570*/  ISETP.GT.AND P3, PT, R3, RZ, P0 ;  /* 0x000000ff0300720c */ /* 0x000fe20000764270 */
[-C--:B------:R-:W-:Y:S01]  /*3580*/  FMUL R26, R26, R23.reuse ;  /* 0x000000171a1a7220 */ /* 0x080fe20000400000 */
[----:B------:R-:W-:Y:S01]  /*3590*/  LEA R6, P4, R58, UR4, 0x1 ;  /* 0x000000043a067c11 */ /* 0x000fe2000f8808ff */
[-C--:B------:R-:W-:Y:S01]  /*35a0*/  FMUL R27, R27, R23.reuse ;  /* 0x000000171b1b7220 */ /* 0x080fe20000400000 */
[----:B------:R-:W-:Y:S01]  /*35b0*/  F2FP.F16.F32.PACK_AB R24, RZ, R24 ;  /* 0x00000018ff18723e */ /* 0x000fe200000000ff */
[-C--:B------:R-:W-:Y:S01]  /*35c0*/  FMUL R28, R28, R23.reuse ;  /* 0x000000171c1c7220 */ /* 0x080fe20000400000 */
[----:B------:R-:W-:Y:S01]  /*35d0*/  LEA.HI.X R7, R58, UR5, R75, 0x1, P4 ;  /* 0x000000053a077c11 */ /* 0x000fe2000a0f0c4b */
[----:B------:R-:W-:Y:S01]  /*35e0*/  FMUL R29, R29, R23 ;  /* 0x000000171d1d7220 */ /* 0x000fe20000400000 */
[----:B------:R-:W-:Y:S01]  /*35f0*/  F2FP.F16.F32.PACK_AB R25, RZ, R25 ;  /* 0x00000019ff19723e */ /* 0x000fe200000000ff */
[-C--:B------:R-:W-:Y:S01]  /*3600*/  FMUL R30, R30, R23.reuse ;  /* 0x000000171e1e7220 */ /* 0x080fe20000400000 */
[----:B------:R-:W-:Y:S01]  /*3610*/  SHF.L.U64.HI R67, R66, 0x4, R67 ;  /* 0x0000000442437819 */ /* 0x000fe20000010243 */
[----:B------:R-:W-:Y:S01]  /*3620*/  @P1 STG.E.U16 desc[UR36][R6.64], R24 ;  /* 0x0000001806001986 */ /* 0x000fe2000c101524 */
[----:B------:R-:W-:Y:S01]  /*3630*/  ISETP.GT.AND P1, PT, R4, 0x8, PT ;  /* 0x000000080400780c */ /* 0x000fe20003f24270 */
[-C--:B------:R-:W-:Y:S01]  /*3640*/  FMUL R31, R31, R23.reuse ;  /* 0x000000171f1f7220 */ /* 0x080fe20000400000 */
[C---:B------:R-:W-:Y:S01]  /*3650*/  ISETP.GT.AND P4, PT, R3.reuse, 0x8, P0 ;  /* 0x000000080300780c */ /* 0x040fe20000784270 */
[----:B------:R-:W-:Y:S01]  /*3660*/  @P3 STG.E.U16 desc[UR36][R6.64+0x2], R25 ;  /* 0x0000021906003986 */ /* 0x000fe2000c101524 */
[----:B------:R-:W-:Y:S01]  /*3670*/  LEA R8, P3, R66, R6, 0x4 ;  /* 0x0000000642087211 */ /* 0x000fe200078620ff */
[-C--:B------:R-:W-:Y:S01]  /*3680*/  FMUL R32, R32, R23.reuse ;  /* 0x0000001720207220 */ /* 0x080fe20000400000 */
[----:B------:R-:W-:Y:S01]  /*3690*/  ISETP.GT.AND P2, PT, R3, 0x8, P2 ;  /* 0x000000080300780c */ /* 0x000fe20001744270 */
[-C--:B------:R-:W-:Y:S01]  /*36a0*/  FMUL R33, R33, R23.reuse ;  /* 0x0000001721217220 */ /* 0x080fe20000400000 */
[----:B------:R-:W-:Y:S01]  /*36b0*/  ISETP.GT.AND P0, PT, R4, 0x9, PT ;  /* 0x000000090400780c */ /* 0x000fe20003f04270 */
[----:B------:R-:W-:Y:S01]  /*36c0*/  IMAD.X R9, R67, 0x1, R7, P3 ;  /* 0x0000000143097824 */ /* 0x000fe200018e0607 */
[C---:B------:R-:W-:Y:S01]  /*36d0*/  ISETP.GT.AND P5, PT, R3.reuse, RZ, P1 ;  /* 0x000000ff0300720c */ /* 0x040fe20000fa4270 */
[-C--:B------:R-:W-:Y:S01]  /*36e0*/  FMUL R34, R34, R23.reuse ;  /* 0x0000001722227220 */ /* 0x080fe20000400000 */
[----:B------:R-:W-:Y:S01]  /*36f0*/  ISETP.GT.AND P3, PT, R3, RZ, P0 ;  /* 0x000000ff0300720c */ /* 0x000fe20000764270 */
[-C--:B------:R-:W-:Y:S01]  /*3700*/  FMUL R35, R35, R23.reuse ;  /* 0x0000001723237220 */ /* 0x080fe20000400000 */
[----:B------:R-:W-:Y:S01]  /*3710*/  F2FP.F16.F32.PACK_AB R26, RZ, R26 ;  /* 0x0000001aff1a723e */ /* 0x000fe200000000ff */
[----:B------:R-:W-:Y:S01]  /*3720*/  FMUL R36, R36, R23 ;  /* 0x0000001724247220 */ /* 0x000fe20000400000 */
[----:B------:R-:W-:Y:S01]  /*3730*/  F2FP.F16.F32.PACK_AB R27, RZ, R27 ;  /* 0x0000001bff1b723e */ /* 0x000fe200000000ff */
[----:B------:R-:W-:Y:S01]  /*3740*/  FMUL R37, R37, R23 ;  /* 0x0000001725257220 */ /* 0x000fe20000400000 */
[----:B------:R-:W-:Y:S01]  /*3750*/  F2FP.F16.F32.PACK_AB R28, RZ, R28 ;  /* 0x0000001cff1c723e */ /* 0x000fe200000000ff */
[----:B------:R-:W-:Y:S01]  /*3760*/  @P2 STG.E.U16 desc[UR36][R8.64], R26 ;  /* 0x0000001a08002986 */ /* 0x000fe2000c101524 */
[----:B------:R-:W-:Y:S01]  /*3770*/  F2FP.F16.F32.PACK_AB R29, RZ, R29 ;  /* 0x0000001dff1d723e */ /* 0x000fe200000000ff */
[-C--:B------:R-:W-:Y:S01]  /*3780*/  FMUL R38, R38, R23.reuse ;  /* 0x0000001726267220 */ /* 0x080fe20000400000 */
[----:B------:R-:W-:Y:S01]  /*3790*/  ISETP.GT.AND P2, PT, R3, 0x8, P1 ;  /* 0x000000080300780c */ /* 0x000fe20000f44270 */
[----:B------:R-:W-:Y:S01]  /*37a0*/  @P4 STG.E.U16 desc[UR36][R8.64+0x2], R27 ;  /* 0x0000021b08004986 */ /* 0x000fe2000c101524 */
[----:B------:R-:W-:Y:S01]  /*37b0*/  ISETP.GT.AND P1, PT, R4, 0x10, PT ;  /* 0x000000100400780c */ /* 0x000fe20003f24270 */
[-C--:B------:R-:W-:Y:S01]  /*37c0*/  FMUL R39, R39, R23.reuse ;  /* 0x0000001727277220 */ /* 0x080fe20000400000 */
[----:B------:R-:W-:Y:S01]  /*37d0*/  F2FP.F16.F32.PACK_AB R30, RZ, R30 ;  /* 0x0000001eff1e723e */ /* 0x000fe200000000ff */
[----:B------:R-:W-:Y:S01]  /*37e0*/  @P5 STG.E.U16 desc[UR36][R6.64+0x10], R28 ;  /* 0x0000101c06005986 */ /* 0x000fe2000c101524 */
[C---:B------:R-:W-:Y:S01]  /*37f0*/  ISETP.GT.AND P4, PT, R3.reuse, RZ, P1 ;  /* 0x000000ff0300720c */ /* 0x040fe20000f84270 */
[----:B------:R-:W-:Y:S01]  /*3800*/  FMUL R40, R40, R23 ;  /* 0x0000001728287220 */ /* 0x000fe20000400000 */
[----:B------:R-:W-:Y:S01]  /*3810*/  F2FP.F16.F32.PACK_AB R31, RZ, R31 ;  /* 0x0000001fff1f723e */ /* 0x000fe200000000ff */
[----:B------:R-:W-:Y:S01]  /*3820*/  @P3 STG.E.U16 desc[UR36][R6.64+0x12], R29 ;  /* 0x0000121d06003986 */ /* 0x000fe2000c101524 */
[----:B------:R-:W-:Y:S01]  /*3830*/  ISETP.GT.AND P3, PT, R3, 0x8, P0 ;  /* 0x000000080300780c */ /* 0x000fe20000764270 */
[-C--:B------:R-:W-:Y:S01]  /*3840*/  FMUL R41, R41, R23.reuse ;  /* 0x0000001729297220 */ /* 0x080fe20000400000 */
[----:B------:R-:W-:Y:S01]  /*3850*/  ISETP.GT.AND P0, PT, R4, 0x11, PT ;  /* 0x000000110400780c */ /* 0x000fe20003f04270 */
[----:B------:R-:W-:Y:S01]  /*3860*/  @P2 STG.E.U16 desc[UR36][R8.64+0x10], R30 ;  /* 0x0000101e08002986 */ /* 0x000fe2000c101524 */
[----:B------:R-:W-:Y:S01]  /*3870*/  F2FP.F16.F32.PACK_AB R32, RZ, R32 ;  /* 0x00000020ff20723e */ /* 0x000fe200000000ff */
[-C--:B------:R-:W-:Y:S01]  /*3880*/  FMUL R42, R42, R23.reuse ;  /* 0x000000172a2a7220 */ /* 0x080fe20000400000 */
[----:B------:R-:W-:Y:S01]  /*3890*/  ISETP.GT.AND P5, PT, R3, RZ, P0 ;  /* 0x000000ff0300720c */ /* 0x000fe200007a4270 */
[-C--:B------:R-:W-:Y:S01]  /*38a0*/  FMUL R43, R43, R23.reuse ;  /* 0x000000172b2b7220 */ /* 0x080fe20000400000 */
[----:B------:R-:W-:Y:S01]  /*38b0*/  ISETP.GT.AND P2, PT, R3, 0x8, P1 ;  /* 0x000000080300780c */ /* 0x000fe20000f44270 */
[-C--:B------:R-:W-:Y:S01]  /*38c0*/  FMUL R44, R44, R23.reuse ;  /* 0x000000172c2c7220 */ /* 0x080fe20000400000 */
[----:B------:R-:W-:Y:S01]  /*38d0*/  ISETP.GT.AND P1, PT, R4, 0x18, PT ;  /* 0x000000180400780c */ /* 0x000fe20003f24270 */
[----:B------:R-:W-:Y:S01]  /*38e0*/  FMUL R45, R45, R23 ;  /* 0x000000172d2d7220 */ /* 0x000fe20000400000 */
[----:B------:R-:W-:Y:S01]  /*38f0*/  F2FP.F16.F32.PACK_AB R33, RZ, R33 ;  /* 0x00000021ff21723e */ /* 0x000fe200000000ff */
[----:B------:R-:W-:Y:S01]  /*3900*/  @P3 STG.E.U16 desc[UR36][R8.64+0x12], R31 ;  /* 0x0000121f08003986 */ /* 0x000fe2000c101524 */
[C---:B------:R-:W-:Y:S01]  /*3910*/  ISETP.GT.AND P3, PT, R3.reuse, 0x8, P0 ;  /* 0x000000080300780c */ /* 0x040fe20000764270 */
[-C--:B------:R-:W-:Y:S01]  /*3920*/  FMUL R46, R46, R23.reuse ;  /* 0x000000172e2e7220 */ /* 0x080fe20000400000 */
[----:B------:R-:W-:Y:S01]  /*3930*/  ISETP.GT.AND P0, PT, R4, 0x19, PT ;  /* 0x000000190400780c */ /* 0x000fe20003f04270 */
[----:B------:R-:W-:Y:S01]  /*3940*/  @P4 STG.E.U16 desc[UR36][R6.64+0x20], R32 ;  /* 0x0000202006004986 */ /* 0x000fe2000c101524 */
[----:B------:R-:W-:Y:S01]  /*3950*/  ISETP.GT.AND P4, PT, R3, RZ, P1 ;  /* 0x000000ff0300720c */ /* 0x000fe20000f84270 */
[-C--:B------:R-:W-:Y:S01]  /*3960*/  FMUL R47, R47, R23.reuse ;  /* 0x000000172f2f7220 */ /* 0x080fe20000400000 */
[----:B------:R-:W-:Y:S01]  /*3970*/  F2FP.F16.F32.PACK_AB R34, RZ, R34 ;  /* 0x00000022ff22723e */ /* 0x000fe200000000ff */
[----:B------:R-:W-:Y:S01]  /*3980*/  @P5 STG.E.U16 desc[UR36][R6.64+0x22], R33 ;  /* 0x0000222106005986 */ /* 0x000fe2000c101524 */
[----:B------:R-:W-:Y:S01]  /*3990*/  ISETP.GT.AND P5, PT, R3, RZ, P0 ;  /* 0x000000ff0300720c */ /* 0x000fe200007a4270 */
[----:B------:R-:W-:Y:S01]  /*39a0*/  FMUL R48, R48, R23 ;  /* 0x0000001730307220 */ /* 0x000fe20000400000 */
[----:B------:R-:W-:Y:S01]  /*39b0*/  F2FP.F16.F32.PACK_AB R35, RZ, R35 ;  /* 0x00000023ff23723e */ /* 0x000fe200000000ff */
[----:B------:R-:W-:Y:S01]  /*39c0*/  @P2 STG.E.U16 desc[UR36][R8.64+0x20], R34 ;  /* 0x0000202208002986 */ /* 0x000fe2000c101524 */
[----:B------:R-:W-:Y:S01]  /*39d0*/  F2FP.F16.F32.PACK_AB R36, RZ, R36 ;  /* 0x00000024ff24723e */ /* 0x000fe200000000ff */
[-C--:B------:R-:W-:Y:S01]  /*39e0*/  FMUL R49, R49, R23.reuse ;  /* 0x0000001731317220 */ /* 0x080fe20000400000 */
[C---:B------:R-:W-:Y:S01]  /*39f0*/  ISETP.GT.AND P2, PT, R3.reuse, 0x8, P1 ;  /* 0x000000080300780c */ /* 0x040fe20000f44270 */
[----:B------:R-:W-:Y:S01]  /*3a00*/  @P3 STG.E.U16 desc[UR36][R8.64+0x22], R35 ;  /* 0x0000222308003986 */ /* 0x000fe2000c101524 */
[----:B------:R-:W-:Y:S01]  /*3a10*/  ISETP.GT.AND P1, PT, R4, 0x20, PT ;  /* 0x000000200400780c */ /* 0x000fe20003f24270 */
[----:B------:R-:W-:Y:S01]  /*3a20*/  FMUL R50, R50, R23 ;  /* 0x0000001732327220 */ /* 0x000fe20000400000 */
[----:B------:R-:W-:Y:S01]  /*3a30*/  F2FP.F16.F32.PACK_AB R37, RZ, R37 ;  /* 0x00000025ff25723e */ /* 0x000fe200000000ff */
[----:B------:R-:W-:Y:S01]  /*3a40*/  @P4 STG.E.U16 desc[UR36][R6.64+0x30], R36 ;  /* 0x0000302406004986 */ /* 0x000fe2000c101524 */
[----:B------:R-:W-:Y:S01]  /*3a50*/  ISETP.GT.AND P3, PT, R3, 0x8, P0 ;  /* 0x000000080300780c */ /* 0x000fe20000764270 */
[-C--:B------:R-:W-:Y:S01]  /*3a60*/  FMUL R51, R51, R23.reuse ;  /* 0x0000001733337220 */ /* 0x080fe20000400000 */
[----:B------:R-:W-:Y:S01]  /*3a70*/  ISETP.GT.AND P0, PT, R4, 0x21, PT ;  /* 0x000000210400780c */ /* 0x000fe20003f04270 */
[----:B------:R-:W-:Y:S01]  /*3a80*/  @P5 STG.E.U16 desc[UR36][R6.64+0x32], R37 ;  /* 0x0000322506005986 */ /* 0x000fe2000c101524 */
        /* <DEDUP_REMOVED lines=10> */
[----:B------:R-:W-:-:S02]  /*3b30*/  F2FP.F16.F32.PACK_AB R41, RZ, R41 ;  /* 0x00000029ff29723e */ /* 0x000fc400000000ff */
[C---:B------:R-:W-:Y:S01]  /*3b40*/  ISETP.GT.AND P1, PT, R3.reuse, 0x8, P1 ;  /* 0x000000080300780c */ /* 0x040fe20000f24270 */
[----:B------:R-:W-:Y:S01]  /*3b50*/  @P3 STG.E.U16 desc[UR36][R8.64+0x32], R39 ;  /* 0x0000322708003986 */ /* 0x000fe2000c101524 */
[C---:B------:R-:W-:Y:S02]  /*3b60*/  ISETP.GT.AND P2, PT, R3.reuse, 0x8, P0 ;  /* 0x000000080300780c */ /* 0x040fe40000744270 */
[C---:B------:R-:W-:Y:S01]  /*3b70*/  ISETP.GT.AND P0, PT, R4.reuse, 0x29, PT ;  /* 0x000000290400780c */ /* 0x040fe20003f04270 */
[----:B------:R-:W-:Y:S01]  /*3b80*/  @P4 STG.E.U16 desc[UR36][R6.64+0x40], R40 ;  /* 0x0000402806004986 */ /* 0x000fe2000c101524 */
[----:B------:R-:W-:Y:S02]  /*3b90*/  ISETP.GT.AND P4, PT, R4, 0x28, PT ;  /* 0x000000280400780c */ /* 0x000fe40003f84270 */
[----:B------:R-:W-:Y:S01]  /*3ba0*/  F2FP.F16.F32.PACK_AB R42, RZ, R42 ;  /* 0x0000002aff2a723e */ /* 0x000fe200000000ff */
[----:B------:R-:W-:Y:S01]  /*3bb0*/  @P5 STG.E.U16 desc[UR36][R6.64+0x42], R41 ;  /* 0x0000422906005986 */ /* 0x000fe2000c101524 */
[----:B------:R-:W-:-:S02]  /*3bc0*/  ISETP.GT.AND P5, PT, R3, RZ, P4 ;  /* 0x000000ff0300720c */ /* 0x000fc400027a4270 */
[C---:B------:R-:W-:Y:S01]  /*3bd0*/  ISETP.GT.AND P3, PT, R3.reuse, RZ, P0 ;  /* 0x000000ff0300720c */ /* 0x040fe20000764270 */
[----:B------:R-:W-:Y:S01]  /*3be0*/  @P1 STG.E.U16 desc[UR36][R8.64+0x40], R42 ;  /* 0x0000402a08001986 */ /* 0x000fe2000c101524 */
[----:B------:R-:W-:Y:S02]  /*3bf0*/  F2FP.F16.F32.PACK_AB R43, RZ, R43 ;  /* 0x0000002bff2b723e */ /* 0x000fe400000000ff */
[----:B------:R-:W-:Y:S02]  /*3c00*/  F2FP.F16.F32.PACK_AB R44, RZ, R44 ;  /* 0x0000002cff2c723e */ /* 0x000fe400000000ff */
[C---:B------:R-:W-:Y:S01]  /*3c10*/  ISETP.GT.AND P4, PT, R3.reuse, 0x8, P4 ;  /* 0x000000080300780c */ /* 0x040fe20002784270 */
[----:B------:R-:W-:Y:S01]  /*3c20*/  @P2 STG.E.U16 desc[UR36][R8.64+0x42], R43 ;  /* 0x0000422b08002986 */ /* 0x000fe2000c101524 */
[----:B------:R-:W-:Y:S02]  /*3c30*/  F2FP.F16.F32.PACK_AB R45, RZ, R45 ;  /* 0x0000002dff2d723e */ /* 0x000fe400000000ff */
[----:B------:R-:W-:Y:S01]  /*3c40*/  ISETP.GT.AND P2, PT, R4, 0x31, PT ;  /* 0x000000310400780c */ /* 0x000fe20003f44270 */
[----:B------:R-:W-:Y:S01]  /*3c50*/  @P5 STG.E.U16 desc[UR36][R6.64+0x50], R44 ;  /* 0x0000502c06005986 */ /* 0x000fe2000c101524 */
[----:B------:R-:W-:-:S02]  /*3c60*/  ISETP.GT.AND P5, PT, R3, 0x8, P0 ;  /* 0x000000080300780c */ /* 0x000fc400007a4270 */
[C---:B------:R-:W-:Y:S01]  /*3c70*/  ISETP.GT.AND P1, PT, R4.reuse, 0x38, PT ;  /* 0x000000380400780c */ /* 0x040fe20003f24270 */
[----:B------:R-:W-:Y:S01]  /*3c80*/  @P3 STG.E.U16 desc[UR36][R6.64+0x52], R45 ;  /* 0x0000522d06003986 */ /* 0x000fe2000c101524 */
[C---:B------:R-:W-:Y:S02]  /*3c90*/  ISETP.GT.AND P3, PT, R4.reuse, 0x30, PT ;  /* 0x000000300400780c */ /* 0x040fe40003f64270 */
[----:B------:R-:W-:Y:S01]  /*3ca0*/  ISETP.GT.AND P0, PT, R4, 0x39, PT ;  /* 0x000000390400780c */ /* 0x000fe20003f04270 */
[----:B------:R-:W-:Y:S01]  /*3cb0*/  @P4 IMAD.MOV.U32 R4, RZ, RZ, R8 ;  /* 0x000000ffff044224 */ /* 0x000fe200078e0008 */
[----:B------:R-:W-:Y:S01]  /*3cc0*/  F2FP.F16.F32.PACK_AB R46, RZ, R46 ;  /* 0x0000002eff2e723e */ /* 0x000fe200000000ff */
[----:B------:R-:W-:Y:S01]  /*3cd0*/  @P4 IMAD.MOV.U32 R5, RZ, RZ, R9 ;  /* 0x000000ffff054224 */ /* 0x000fe200078e0009 */
[----:B------:R-:W-:Y:S02]  /*3ce0*/  F2FP.F16.F32.PACK_AB R47, RZ, R47 ;  /* 0x0000002fff2f723e */ /* 0x000fe400000000ff */
[----:B------:R-:W-:-:S02]  /*3cf0*/  F2FP.F16.F32.PACK_AB R48, RZ, R48 ;  /* 0x00000030ff30723e */ /* 0x000fc400000000ff */
[----:B------:R0:W-:Y:S01]  /*3d00*/  @P4 STG.E.U16 desc[UR36][R4.64+0x50], R46 ;  /* 0x0000502e04004986 */ /* 0x0001e2000c101524 */
[C---:B------:R-:W-:Y:S02]  /*3d10*/  ISETP.GT.AND P4, PT, R3.reuse, RZ, P2 ;  /* 0x000000ff0300720c */ /* 0x040fe40001784270 */
[----:B------:R-:W-:Y:S02]  /*3d20*/  F2FP.F16.F32.PACK_AB R49, RZ, R49 ;  /* 0x00000031ff31723e */ /* 0x000fe400000000ff */
[----:B------:R-:W-:Y:S02]  /*3d30*/  ISETP.GT.AND P2, PT, R3, 0x8, P2 ;  /* 0x000000080300780c */ /* 0x000fe40001744270 */
[----:B------:R-:W-:Y:S02]  /*3d40*/  F2FP.F16.F32.PACK_AB R50, RZ, R50 ;  /* 0x00000032ff32723e */ /* 0x000fe400000000ff */
[----:B------:R-:W-:Y:S02]  /*3d50*/  F2FP.F16.F32.PACK_AB R51, RZ, R51 ;  /* 0x00000033ff33723e */ /* 0x000fe400000000ff */
[----:B------:R-:W-:Y:S01]  /*3d60*/  F2FP.F16.F32.PACK_AB R52, RZ, R52 ;  /* 0x00000034ff34723e */ /* 0x000fe200000000ff */
[----:B0-----:R-:W-:Y:S01]  /*3d70*/  @P5 IMAD.MOV.U32 R4, RZ, RZ, R8 ;  /* 0x000000ffff045224 */ /* 0x001fe200078e0008 */
[----:B------:R-:W-:Y:S01]  /*3d80*/  F2FP.F16.F32.PACK_AB R53, RZ, R53 ;  /* 0x00000035ff35723e */ /* 0x000fe200000000ff */
[----:B------:R-:W-:Y:S01]  /*3d90*/  @P5 IMAD.MOV.U32 R5, RZ, RZ, R9 ;  /* 0x000000ffff055224 */ /* 0x000fe200078e0009 */
[----:B------:R-:W-:-:S02]  /*3da0*/  F2FP.F16.F32.PACK_AB R54, RZ, R54 ;  /* 0x00000036ff36723e */ /* 0x000fc400000000ff */
[----:B------:R-:W-:Y:S02]  /*3db0*/  F2FP.F16.F32.PACK_AB R55, RZ, R55 ;  /* 0x00000037ff37723e */ /* 0x000fe400000000ff */
[----:B------:R0:W-:Y:S01]  /*3dc0*/  @P5 STG.E.U16 desc[UR36][R4.64+0x52], R47 ;  /* 0x0000522f04005986 */ /* 0x0001e2000c101524 */
[C---:B------:R-:W-:Y:S02]  /*3dd0*/  ISETP.GT.AND P5, PT, R3.reuse, RZ, P3 ;  /* 0x000000ff0300720c */ /* 0x040fe40001fa4270 */
[----:B------:R-:W-:-:S11]  /*3de0*/  ISETP.GT.AND P3, PT, R3, 0x8, P3 ;  /* 0x000000080300780c */ /* 0x000fd60001f64270 */
[----:B0-----:R-:W-:Y:S02]  /*3df0*/  @P5 IMAD.MOV.U32 R4, RZ, RZ, R6 ;  /* 0x000000ffff045224 */ /* 0x001fe400078e0006 */
[----:B------:R-:W-:-:S05]  /*3e00*/  @P5 IMAD.MOV.U32 R5, RZ, RZ, R7 ;  /* 0x000000ffff055224 */ /* 0x000fca00078e0007 */
[----:B------:R0:W-:Y:S01]  /*3e10*/  @P5 STG.E.U16 desc[UR36][R4.64+0x60], R48 ;  /* 0x0000603004005986 */ /* 0x0001e2000c101524 */
[C---:B------:R-:W-:Y:S02]  /*3e20*/  ISETP.GT.AND P5, PT, R3.reuse, RZ, P0 ;  /* 0x000000ff0300720c */ /* 0x040fe400007a4270 */
[----:B------:R-:W-:Y:S01]  /*3e30*/  ISETP.GT.AND P0, PT, R3, 0x8, P0 ;  /* 0x000000080300780c */ /* 0x000fe20000704270 */
[----:B0-----:R-:W-:Y:S02]  /*3e40*/  @P4 IMAD.MOV.U32 R4, RZ, RZ, R6 ;  /* 0x000000ffff044224 */ /* 0x001fe400078e0006 */
[----:B------:R-:W-:-:S05]  /*3e50*/  @P4 IMAD.MOV.U32 R5, RZ, RZ, R7 ;  /* 0x000000ffff054224 */ /* 0x000fca00078e0007 */
[----:B------:R0:W-:Y:S01]  /*3e60*/  @P4 STG.E.U16 desc[UR36][R4.64+0x62], R49 ;  /* 0x0000623104004986 */ /* 0x0001e2000c101524 */
[C---:B------:R-:W-:Y:S02]  /*3e70*/  ISETP.GT.AND P4, PT, R3.reuse, RZ, P1 ;  /* 0x000000ff0300720c */ /* 0x040fe40000f84270 */
[----:B------:R-:W-:Y:S01]  /*3e80*/  ISETP.GT.AND P1, PT, R3, 0x8, P1 ;  /* 0x000000080300780c */ /* 0x000fe20000f24270 */
[----:B0-----:R-:W-:Y:S02]  /*3e90*/  @P3 IMAD.MOV.U32 R4, RZ, RZ, R8 ;  /* 0x000000ffff043224 */ /* 0x001fe400078e0008 */
[----:B------:R-:W-:-:S05]  /*3ea0*/  @P3 IMAD.MOV.U32 R5, RZ, RZ, R9 ;  /* 0x000000ffff053224 */ /* 0x000fca00078e0009 */
[----:B------:R0:W-:Y:S02]  /*3eb0*/  @P3 STG.E.U16 desc[UR36][R4.64+0x60], R50 ;  /* 0x0000603204003986 */ /* 0x0001e4000c101524 */
[----:B0-----:R-:W-:Y:S02]  /*3ec0*/  @P2 IMAD.MOV.U32 R4, RZ, RZ, R8 ;  /* 0x000000ffff042224 */ /* 0x001fe400078e0008 */
[----:B------:R-:W-:-:S05]  /*3ed0*/  @P2 IMAD.MOV.U32 R5, RZ, RZ, R9 ;  /* 0x000000ffff052224 */ /* 0x000fca00078e0009 */
[----:B------:R0:W-:Y:S02]  /*3ee0*/  @P2 STG.E.U16 desc[UR36][R4.64+0x62], R51 ;  /* 0x0000623304002986 */ /* 0x0001e4000c101524 */
[----:B0-----:R-:W-:Y:S02]  /*3ef0*/  @P4 IMAD.MOV.U32 R4, RZ, RZ, R6 ;  /* 0x000000ffff044224 */ /* 0x001fe400078e0006 */
[----:B------:R-:W-:-:S05]  /*3f00*/  @P4 IMAD.MOV.U32 R5, RZ, RZ, R7 ;  /* 0x000000ffff054224 */ /* 0x000fca00078e0007 */
[----:B------:R0:W-:Y:S04]  /*3f10*/  @P4 STG.E.U16 desc[UR36][R4.64+0x70], R52 ;  /* 0x0000703404004986 */ /* 0x0001e8000c101524 */
[----:B------:R1:W-:Y:S01]  /*3f20*/  @P5 STG.E.U16 desc[UR36][R6.64+0x72], R53 ;  /* 0x0000723506005986 */ /* 0x0003e2000c101524 */
[----:B0-----:R-:W-:Y:S02]  /*3f30*/  @P1 IMAD.MOV.U32 R4, RZ, RZ, R8 ;  /* 0x000000ffff041224 */ /* 0x001fe400078e0008 */
[----:B------:R-:W-:-:S05]  /*3f40*/  @P1 IMAD.MOV.U32 R5, RZ, RZ, R9 ;  /* 0x000000ffff051224 */ /* 0x000fca00078e0009 */
[----:B------:R1:W-:Y:S04]  /*3f50*/  @P1 STG.E.U16 desc[UR36][R4.64+0x70], R54 ;  /* 0x0000703604001986 */ /* 0x0003e8000c101524 */
[----:B------:R1:W-:Y:S02]  /*3f60*/  @P0 STG.E.U16 desc[UR36][R8.64+0x72], R55 ;  /* 0x0000723708000986 */ /* 0x0003e4000c101524 */
.L_x_91:
[----:B------:R-:W-:Y:S05]  /*3f70*/  BSYNC B0 ;  /* 0x0000000000007941 */ /* 0x000fea0003800000 */
.L_x_29:
[----:B------:R-:W-:Y:S01]  /*3f80*/  ULDC UR4, c[0x0][0xc] ;  /* 0x0000030000047ab9 */ /* 0x000fe20000000800 */
[----:B------:R-:W-:Y:S01]  /*3f90*/  ULDC UR5, c[0x0][0x10] ;  /* 0x0000040000057ab9 */ /* 0x000fe20000000800 */
[----:B------:R-:W0:Y:S01]  /*3fa0*/  LDC R3, c[0x0][0x14] ;  /* 0x00000500ff037b82 */ /* 0x000e220000000800 */
[----:B------:R-:W-:Y:S01]  /*3fb0*/  UIMAD.WIDE.U32 UR4, UR4, UR5, URZ ;  /* 0x00000005040472a5 */ /* 0x000fe2000f8e003f */
[----:B------:R-:W-:Y:S02]  /*3fc0*/  IMAD.MOV.U32 R59, RZ, RZ, -0x1 ;  /* 0xffffffffff3b7424 */ /* 0x000fe400078e00ff */
[----:B------:R-:W-:-:S03]  /*3fd0*/  IMAD.MOV.U32 R57, RZ, RZ, -0x1 ;  /* 0xffffffffff397424 */ /* 0x000fc600078e00ff */
[----:B0-----:R-:W-:-:S04]  /*3fe0*/  IMAD.WIDE.U32 R16, R3, UR4, R16 ;  /* 0x0000000403107c25 */ /* 0x001fc8000f8e0010 */
[----:B------:R-:W-:Y:S01]  /*3ff0*/  IMAD R3, R3, UR5, RZ ;  /* 0x0000000503037c24 */ /* 0x000fe2000f8e02ff */
[----:B------:R-:W-:Y:S02]  /*4000*/  ULDC.64 UR4, c[0x0][0x650] ;  /* 0x0001940000047ab9 */ /* 0x000fe40000000a00 */
[----:B------:R-:W-:Y:S01]  /*4010*/  ISETP.GE.U32.AND P0, PT, R16, UR4, PT ;  /* 0x0000000410007c0c */ /* 0x000fe2000bf06070 */
[--C-:B------:R-:W-:Y:S01]  /*4020*/  IMAD.IADD R17, R17, 0x1, R3.reuse ;  /* 0x0000000111117824 */ /* 0x100fe200078e0203 */
[----:B------:R-:W-:-:S04]  /*4030*/  PRMT R3, RZ, 0x7610, R3 ;  /* 0x00007610ff037816 */ /* 0x000fc80000000003 */
[----:B------:R-:W-:-:S13]  /*4040*/  ISETP.GE.U32.AND.EX P0, PT, R17, UR5, PT, P0 ;  /* 0x0000000511007c0c */ /* 0x000fda000bf06100 */
[----:B------:R-:W-:Y:S05]  /*4050*/  @P0 BRA `(.L_x_92) ;  /* 0x0000000400640947 */ /* 0x000fea0003800000 */
[----:B---3--:R-:W0:Y:S01]  /*4060*/  S2R R12, SR_CTAID.X ;  /* 0x00000000000c7919 */ /* 0x008e220000002500 */
[----:B-12-4-:R-:W1:Y:S01]  /*4070*/  LDC.64 R10, c[0x0][0x628] ;  /* 0x00018a00ff0a7b82 */ /* 0x016e620000000a00 */
[----:B------:R-:W-:Y:S01]  /*4080*/  ULDC UR4, c[0x0][0x150] ;  /* 0x0000540000047ab9 */ /* 0x000fe20000000800 */
[----:B------:R-:W-:Y:S01]  /*4090*/  IMAD.MOV.U32 R8, RZ, RZ, R16 ;  /* 0x000000ffff087224 */ /* 0x000fe200078e0010 */
[----:B-----5:R-:W2:Y:S01]  /*40a0*/  S2R R24, SR_CTAID.Y ;  /* 0x0000000000187919 */ /* 0x020ea20000002600 */
[----:B------:R-:W-:-:S04]  /*40b0*/  IMAD.MOV.U32 R9, RZ, RZ, R17 ;  /* 0x000000ffff097224 */ /* 0x000fc800078e0011 */
[----:B------:R-:W3:Y:S08]  /*40c0*/  LDC R21, c[0x0][0x144] ;  /* 0x00005100ff157b82 */ /* 0x000ef00000000800 */
[----:B------:R-:W4:Y:S08]  /*40d0*/  LDC R0, c[0x0][0x630] ;  /* 0x00018c00ff007b82 */ /* 0x000f300000000800 */
[----:B------:R-:W2:Y:S01]  /*40e0*/  LDC.64 R14, c[0x0][0x620] ;  /* 0x00018800ff0e7b82 */ /* 0x000ea20000000a00 */
[----:B-1----:R-:W-:-:S04]  /*40f0*/  ISETP.NE.U32.AND P0, PT, R10, RZ, PT ;  /* 0x000000ff0a00720c */ /* 0x002fc80003f05070 */
[----:B------:R-:W-:Y:S02]  /*4100*/  ISETP.NE.AND.EX P0, PT, R11, RZ, PT, P0 ;  /* 0x000000ff0b00720c */ /* 0x000fe40003f05300 */
[----:B0-----:R-:W-:-:S05]  /*4110*/  I2FP.F32.U32 R3, R12 ;  /* 0x0000000c00037245 */ /* 0x001fca0000201000 */
[----:B------:R-:W-:-:S04]  /*4120*/  FMUL R3, R3, UR4 ;  /* 0x0000000403037c20 */ /* 0x000fc80008400000 */
[----:B------:R0:W1:Y:S02]  /*4130*/  F2I.U32.TRUNC.NTZ R20, R3 ;  /* 0x0000000300147305 */ /* 0x000064000020f000 */
[----:B---34-:R-:W-:Y:S05]  /*4140*/  @!P0 BRA `(.L_x_93) ;  /* 0x0000000000288947 */ /* 0x018fea0003800000 */
[----:B0-----:R-:W0:Y:S02]  /*4150*/  LDC R3, c[0x0][0x634] ;  /* 0x00018d00ff037b82 */ /* 0x001e240000000800 */
        /* <DEDUP_REMOVED lines=9> */
.L_x_93:
[----:B------:R-:W3:Y:S01]  /*41f0*/  LDC.64 R28, c[0x0][0x640] ;  /* 0x00019000ff1c7b82 */ /* 0x000ee20000000a00 */
[-CC-:B------:R-:W-:Y:S01]  /*4200*/  SHF.R.U64 R57, R8, R0.reuse, R9.reuse ;  /* 0x0000000008397219 */ /* 0x180fe20000001209 */
[----:B-1----:R-:W-:Y:S01]  /*4210*/  IMAD.MOV R20, RZ, RZ, -R20 ;  /* 0x000000ffff147224 */ /* 0x002fe200078e0a14 */
[----:B------:R-:W-:Y:S01]  /*4220*/  SHF.R.U32.HI R0, RZ, R0, R9 ;  /* 0x00000000ff007219 */ /* 0x000fe20000011609 */
[----:B------:R-:W-:Y:S01]  /*4230*/  ULDC UR4, c[0x0][0x154] ;  /* 0x0000550000047ab9 */ /* 0x000fe20000000800 */
[----:B0-----:R-:W-:Y:S01]  /*4240*/  IADD3 R3, P0, RZ, -R57, RZ ;  /* 0x80000039ff037210 */ /* 0x001fe20007f1e0ff */
[----:B------:R-:W-:Y:S02]  /*4250*/  IMAD R21, R21, R20, R12 ;  /* 0x0000001415157224 */ /* 0x000fe400078e020c */
[----:B------:R-:W0:Y:S01]  /*4260*/  LDC R6, c[0x0][0x618] ;  /* 0x00018600ff067b82 */ /* 0x000e220000000800 */
[----:B------:R-:W-:Y:S02]  /*4270*/  IMAD.MOV.U32 R7, RZ, RZ, 0x1 ;  /* 0x00000001ff077424 */ /* 0x000fe400078e00ff */
[----:B------:R-:W-:-:S04]  /*4280*/  IMAD.X R5, RZ, RZ, ~R0, P0 ;  /* 0x000000ffff057224 */ /* 0x000fc800000e0e00 */
[-C--:B--2---:R-:W-:Y:S01]  /*4290*/  IMAD R0, R5, R14.reuse, RZ ;  /* 0x0000000e05007224 */ /* 0x084fe200078e02ff */
[----:B------:R-:W1:Y:S01]  /*42a0*/  LDC R8, c[0x0][0x608] ;  /* 0x00018200ff087b82 */ /* 0x000e620000000800 */
[----:B------:R-:W-:-:S04]  /*42b0*/  IMAD.WIDE.U32 R4, R3, R14, R16 ;  /* 0x0000000e03047225 */ /* 0x000fc800078e0010 */
[----:B------:R-:W-:Y:S01]  /*42c0*/  IMAD R3, R3, R15, R0 ;  /* 0x0000000f03037224 */ /* 0x000fe200078e0200 */
[----:B------:R-:W-:Y:S02]  /*42d0*/  I2FP.F32.U32 R0, R24 ;  /* 0x0000001800007245 */ /* 0x000fe40000201000 */
[----:B------:R-:W2:Y:S01]  /*42e0*/  LDC R26, c[0x0][0x658] ;  /* 0x00019600ff1a7b82 */ /* 0x000ea20000000800 */
[----:B------:R-:W-:Y:S01]  /*42f0*/  IMAD.IADD R3, R5, 0x1, R3 ;  /* 0x0000000105037824 */ /* 0x000fe200078e0203 */
[----:B---3--:R-:W-:Y:S01]  /*4300*/  ISETP.NE.U32.AND P0, PT, R28, RZ, PT ;  /* 0x000000ff1c00720c */ /* 0x008fe20003f05070 */
[----:B------:R-:W-:Y:S01]  /*4310*/  FMUL R0, R0, UR4 ;  /* 0x0000000400007c20 */ /* 0x000fe20008400000 */
[----:B------:R-:W-:Y:S02]  /*4320*/  IMAD.MOV.U32 R5, RZ, RZ, -0x1 ;  /* 0xffffffffff057424 */ /* 0x000fe400078e00ff */
[----:B------:R-:W-:Y:S01]  /*4330*/  ISETP.NE.AND.EX P0, PT, R29, RZ, PT, P0 ;  /* 0x000000ff1d00720c */ /* 0x000fe20003f05300 */
[----:B------:R3:W4:Y:S01]  /*4340*/  F2I.U32.TRUNC.NTZ R13, R0 ;  /* 0x00000000000d7305 */ /* 0x000722000020f000 */
[----:B------:R-:W3:Y:S01]  /*4350*/  LDC R15, c[0x0][0x148] ;  /* 0x00005200ff0f7b82 */ /* 0x000ee20000000800 */
[----:B0-----:R-:W-:-:S02]  /*4360*/  SHF.R.U64 R12, R4, R6, R3 ;  /* 0x00000006040c7219 */ /* 0x001fc40000001203 */
[----:B------:R-:W-:-:S05]  /*4370*/  SHF.R.U32.HI R3, RZ, R6, R3 ;  /* 0x00000006ff037219 */ /* 0x000fca0000011603 */
[----:B------:R-:W0:Y:S01]  /*4380*/  LDC R20, c[0x0][0x600] ;  /* 0x00018000ff147b82 */ /* 0x000e220000000800 */
[-CC-:B-1----:R-:W-:Y:S02]  /*4390*/  SHF.R.U64 R10, R12, R8.reuse, R3.reuse ;  /* 0x000000080c0a7219 */ /* 0x182fe40000001203 */
[----:B------:R-:W-:-:S05]  /*43a0*/  SHF.R.U32.HI R3, RZ, R8, R3 ;  /* 0x00000008ff037219 */ /* 0x000fca0000011603 */
[----:B------:R-:W1:Y:S01]  /*43b0*/  LDC R27, c[0x0][0x648] ;  /* 0x00019200ff1b7b82 */ /* 0x000e620000000800 */
[-C--:B--2---:R-:W-:Y:S02]  /*43c0*/  SHF.L.U32 R4, R5, R26.reuse, RZ ;  /* 0x0000001a05047219 */ /* 0x084fe400000006ff */
[-CC-:B------:R-:W-:Y:S02]  /*43d0*/  SHF.R.U64 R14, R10, R26.reuse, R3.reuse ;  /* 0x0000001a0a0e7219 */ /* 0x180fe40000001203 */
[----:B------:R-:W-:Y:S02]  /*43e0*/  SHF.R.U32.HI R5, RZ, R26, R3 ;  /* 0x0000001aff057219 */ /* 0x000fe40000011603 */
[----:B------:R-:W-:Y:S01]  /*43f0*/  LOP3.LUT R25, RZ, R4, RZ, 0x33, !PT ;  /* 0x00000004ff197212 */ /* 0x000fe200078e33ff */
[----:B------:R-:W2:Y:S01]  /*4400*/  LDC R30, c[0x0][0x638] ;  /* 0x00018e00ff1e7b82 */ /* 0x000ea20000000800 */
[----:B------:R-:W-:Y:S01]  /*4410*/  SHF.L.U32 R26, R7, R26, RZ ;  /* 0x0000001a071a7219 */ /* 0x000fe200000006ff */
[----:B------:R-:W-:-:S06]  /*4420*/  IMAD.MOV.U32 R4, RZ, RZ, R14 ;  /* 0x000000ffff047224 */ /* 0x000fcc00078e000e */
[----:B------:R-:W0:Y:S01]  /*4430*/  LDC R31, c[0x0][0x610] ;  /* 0x00018400ff1f7b82 */ /* 0x000e220000000800 */
[----:B----4-:R-:W-:Y:S05]  /*4440*/  @!P0 BRA `(.L_x_94) ;  /* 0x0000000000288947 */ /* 0x010fea0003800000 */
[----:B------:R-:W4:Y:S02]  /*4450*/  LDC R3, c[0x0][0x64c] ;  /* 0x00019300ff037b82 */ /* 0x000f240000000800 */
[----:B----4-:R-:W-:-:S05]  /*4460*/  IADD3 R3, P0, R14, R3, RZ ;  /* 0x000000030e037210 */ /* 0x010fca0007f1e0ff */
        /* <DEDUP_REMOVED lines=8> */
.L_x_94:
[----:B------:R-:W-:Y:S01]  /*44f0*/  ISETP.NE.AND P0, PT, R2, 0x1, PT ;  /* 0x000000010200780c */ /* 0x000fe20003f05270 */
[----:B0-----:R-:W-:Y:S01]  /*4500*/  VIADD R7, R20, 0xffffffff ;  /* 0xffffffff14077836 */ /* 0x001fe20000000000 */
[----:B-1-3--:R-:W-:Y:S01]  /*4510*/  SHF.R.U64 R0, R4, R27, R5 ;  /* 0x0000001b04007219 */ /* 0x00afe20000001205 */
[----:B------:R-:W-:Y:S01]  /*4520*/  IMAD.MOV R13, RZ, RZ, -R13 ;  /* 0x000000ffff0d7224 */ /* 0x000fe200078e0a0d */
[----:B------:R-:W-:Y:S01]  /*4530*/  LOP3.LUT R5, R10, R25, RZ, 0xc0, !PT ;  /* 0x000000190a057212 */ /* 0x000fe200078ec0ff */
[----:B------:R-:W-:Y:S01]  /*4540*/  IMAD.MOV.U32 R4, RZ, RZ, 0x1 ;  /* 0x00000001ff047424 */ /* 0x000fe200078e00ff */
[----:B------:R-:W-:Y:S01]  /*4550*/  LOP3.LUT R12, R12, R7, RZ, 0xc0, !PT ;  /* 0x000000070c0c7212 */ /* 0x000fe200078ec0ff */
[----:B------:R-:W-:Y:S02]  /*4560*/  IMAD.MOV R3, RZ, RZ, -R0 ;  /* 0x000000ffff037224 */ /* 0x000fe400078e0a00 */
[----:B------:R-:W-:Y:S02]  /*4570*/  IMAD R0, R26, R0, R5 ;  /* 0x000000001a007224 */ /* 0x000fe400078e0205 */
[----:B--2---:R-:W-:-:S02]  /*4580*/  IMAD R3, R3, R30, R14 ;  /* 0x0000001e03037224 */ /* 0x004fc400078e020e */
[----:B------:R-:W-:Y:S02]  /*4590*/  @P0 IMAD R21, R15, R13, R24 ;  /* 0x0000000d0f150224 */ /* 0x000fe400078e0218 */
[----:B------:R-:W-:Y:S01]  /*45a0*/  IMAD R5, R3, R20, R12 ;  /* 0x0000001403057224 */ /* 0x000fe200078e020c */
[----:B------:R-:W-:Y:S01]  /*45b0*/  PRMT R3, R4, 0x7610, R3 ;  /* 0x0000761004037816 */ /* 0x000fe20000000003 */
[----:B------:R-:W-:-:S05]  /*45c0*/  IMAD R0, R0, R31, R21 ;  /* 0x0000001f00007224 */ /* 0x000fca00078e0215 */
[----:B------:R-:W-:Y:S02]  /*45d0*/  SEL R59, R5, R0, !P0 ;  /* 0x00000000053b7207 */ /* 0x000fe40004000000 */
[----:B------:R-:W-:-:S07]  /*45e0*/  SEL R0, R0, R5, !P0 ;  /* 0x0000000500007207 */ /* 0x000fce0004000000 */
.L_x_92:
[----:B------:R-:W-:Y:S01]  /*45f0*/  LOP3.LUT P0, RZ, R3, 0xff, RZ, 0xc0, !PT ;  /* 0x000000ff03ff7812 */ /* 0x000fe2000780c0ff */
[----:B------:R-:W-:-:S12]  /*4600*/  IMAD.MOV.U32 R58, RZ, RZ, R0 ;  /* 0x000000ffff3a7224 */ /* 0x000fd800078e0000 */
[----:B------:R-:W-:Y:S05]  /*4610*/  @P0 BRA `(.L_x_95) ;  /* 0xffffffc800c00947 */ /* 0x000fea000383ffff */
[----:B------:R-:W-:Y:S05]  /*4620*/  EXIT ;  /* 0x000000000000794d */ /* 0x000fea0003800000 */
.L_x_4:
[----:B0-----:R-:W-:Y:S01]  /*4630*/  ULDC.64 UR4, c[0x0][0x650] ;  /* 0x0001940000047ab9 */ /* 0x001fe20000000a00 */
        /* <DEDUP_REMOVED lines=25> */
.L_x_97:
[--C-:B------:R-:W-:Y:S01]  /*47d0*/  SHF.R.U64 R12, R10, R14, R11.reuse ;  /* 0x0000000e0a0c7219 */ /* 0x100fe2000000120b */
[----:B------:R-:W0:Y:S01]  /*47e0*/  LDC R22, c[0x0][0x618] ;  /* 0x00018600ff167b82 */ /* 0x000e220000000800 */
[----:B------:R-:W-:Y:S01]  /*47f0*/  I2FP.F32.U32 R6, R4 ;  /* 0x0000000400067245 */ /* 0x000fe20000201000 */
[----:B------:R-:W-:Y:S01]  /*4800*/  ULDC UR4, c[0x0][0x150] ;  /* 0x0000540000047ab9 */ /* 0x000fe20000000800 */
[----:B------:R-:W-:Y:S02]  /*4810*/  SHF.R.U32.HI R5, RZ, R14, R11 ;  /* 0x0000000eff057219 */ /* 0x000fe4000001160b */
[----:B------:R-:W-:Y:S01]  /*4820*/  IADD3 R9, P0, RZ, -R12, RZ ;  /* 0x8000000cff097210 */ /* 0x000fe20007f1e0ff */
[----:B------:R-:W-:Y:S01]  /*4830*/  FMUL R11, R6, UR4 ;  /* 0x00000004060b7c20 */ /* 0x000fe20008400000 */
[----:B------:R-:W-:Y:S01]  /*4840*/  ULDC UR4, c[0x0][0x154] ;  /* 0x0000550000047ab9 */ /* 0x000fe20000000800 */
[----:B------:R-:W1:Y:S02]  /*4850*/  LDC.64 R24, c[0x0][0x640] ;  /* 0x00019000ff187b82 */ /* 0x000e640000000a00 */
[----:B------:R-:W-:-:S02]  /*4860*/  IMAD.X R5, RZ, RZ, ~R5, P0 ;  /* 0x000000ffff057224 */ /* 0x000fc400000e0e05 */
[----:B------:R-:W2:Y:S01]  /*4870*/  F2I.U32.TRUNC.NTZ R11, R11 ;  /* 0x0000000b000b7305 */ /* 0x000ea2000020f000 */
[----:B------:R-:W-:-:S03]  /*4880*/  IMAD.WIDE.U32 R6, R9, R20, R16 ;  /* 0x0000001409067225 */ /* 0x000fc600078e0010 */
[----:B------:R-:W3:Y:S01]  /*4890*/  LDC R13, c[0x0][0x144] ;  /* 0x00005100ff0d7b82 */ /* 0x000ee20000000800 */
[----:B------:R-:W-:-:S04]  /*48a0*/  IMAD R8, R5, R20, RZ ;  /* 0x0000001405087224 */ /* 0x000fc800078e02ff */
[----:B------:R-:W-:Y:S02]  /*48b0*/  IMAD R5, R9, R21, R8 ;  /* 0x0000001509057224 */ /* 0x000fe400078e0208 */
[----:B------:R-:W-:Y:S01]  /*48c0*/  IMAD.MOV.U32 R8, RZ, RZ, -0x1 ;  /* 0xffffffffff087424 */ /* 0x000fe200078e00ff */
[----:B------:R-:W4:Y:S01]  /*48d0*/  LDC R14, c[0x0][0x608] ;  /* 0x00018200ff0e7b82 */ /* 0x000f220000000800 */
[----:B------:R-:W-:Y:S01]  /*48e0*/  IMAD.IADD R5, R7, 0x1, R5 ;  /* 0x0000000107057824 */ /* 0x000fe200078e0205 */
[----:B------:R-:W-:-:S04]  /*48f0*/  I2FP.F32.U32 R7, R3 ;  /* 0x0000000300077245 */ /* 0x000fc80000201000 */
[-C--:B0-----:R-:W-:Y:S01]  /*4900*/  SHF.R.U64 R10, R6, R22.reuse, R5 ;  /* 0x00000016060a7219 */ /* 0x081fe20000001205 */
[----:B--2---:R-:W-:Y:S01]  /*4910*/  IMAD.MOV R6, RZ, RZ, -R11 ;  /* 0x000000ffff067224 */ /* 0x004fe200078e0a0b */
[----:B------:R-:W0:Y:S01]  /*4920*/  LDC R9, c[0x0][0x658] ;  /* 0x00019600ff097b82 */ /* 0x000e220000000800 */
[----:B-1----:R-:W-:Y:S01]  /*4930*/  ISETP.NE.U32.AND P0, PT, R24, RZ, PT ;  /* 0x000000ff1800720c */ /* 0x002fe20003f05070 */
[----:B------:R-:W-:Y:S01]  /*4940*/  FMUL R7, R7, UR4 ;  /* 0x0000000407077c20 */ /* 0x000fe20008400000 */
[----:B------:R-:W-:Y:S02]  /*4950*/  SHF.R.U32.HI R5, RZ, R22, R5 ;  /* 0x00000016ff057219 */ /* 0x000fe40000011605 */
[----:B------:R-:W-:-:S03]  /*4960*/  ISETP.NE.AND.EX P0, PT, R25, RZ, PT, P0 ;  /* 0x000000ff1900720c */ /* 0x000fc60003f05300 */
[----:B------:R-:W1:Y:S01]  /*4970*/  LDC R20, c[0x0][0x148] ;  /* 0x00005200ff147b82 */ /* 0x000e620000000800 */
[----:B---3--:R-:W-:Y:S02]  /*4980*/  IMAD R23, R13, R6, R4 ;  /* 0x000000060d177224 */ /* 0x008fe400078e0204 */
[----:B------:R-:W-:-:S05]  /*4990*/  IMAD.MOV.U32 R6, RZ, RZ, 0x1 ;  /* 0x00000001ff067424 */ /* 0x000fca00078e00ff */
[----:B------:R-:W2:Y:S01]  /*49a0*/  LDC R21, c[0x0][0x600] ;  /* 0x00018000ff157b82 */ /* 0x000ea20000000800 */
[-CC-:B----4-:R-:W-:Y:S02]  /*49b0*/  SHF.R.U64 R13, R10, R14.reuse, R5.reuse ;  /* 0x0000000e0a0d7219 */ /* 0x190fe40000001205 */
[----:B------:R-:W-:Y:S02]  /*49c0*/  SHF.R.U32.HI R4, RZ, R14, R5 ;  /* 0x0000000eff047219 */ /* 0x000fe40000011605 */
[----:B------:R3:W4:Y:S03]  /*49d0*/  F2I.U32.TRUNC.NTZ R14, R7 ;  /* 0x00000007000e7305 */ /* 0x000726000020f000 */
[----:B------:R-:W1:Y:S01]  /*49e0*/  LDC R26, c[0x0][0x648] ;  /* 0x00019200ff1a7b82 */ /* 0x000e620000000800 */
[-C--:B0-----:R-:W-:Y:S02]  /*49f0*/  SHF.R.U64 R15, R13, R9.reuse, R4 ;  /* 0x000000090d0f7219 */ /* 0x081fe40000001204 */
[----:B------:R-:W-:-:S02]  /*4a00*/  SHF.L.U32 R8, R8, R9, RZ ;  /* 0x0000000908087219 */ /* 0x000fc400000006ff */
[-C--:B------:R-:W-:Y:S01]  /*4a10*/  SHF.R.U32.HI R5, RZ, R9.reuse, R4 ;  /* 0x00000009ff057219 */ /* 0x080fe20000011604 */
[----:B------:R-:W-:Y:S01]  /*4a20*/  IMAD.MOV.U32 R4, RZ, RZ, R15 ;  /* 0x000000ffff047224 */ /* 0x000fe200078e000f */
[----:B------:R-:W-:Y:S01]  /*4a30*/  SHF.L.U32 R22, R6, R9, RZ ;  /* 0x0000000906167219 */ /* 0x000fe200000006ff */
[----:B------:R-:W0:Y:S01]  /*4a40*/  LDC R27, c[0x0][0x638] ;  /* 0x00018e00ff1b7b82 */ /* 0x000e220000000800 */
[----:B------:R-:W-:-:S07]  /*4a50*/  LOP3.LUT R28, RZ, R8, RZ, 0x33, !PT ;  /* 0x00000008ff1c7212 */ /* 0x000fce00078e33ff */
        /* <DEDUP_REMOVED lines=12> */
.L_x_98:
[----:B------:R-:W-:Y:S01]  /*4b20*/  ISETP.NE.AND P0, PT, R2, 0x1, PT ;  /* 0x000000010200780c */ /* 0x000fe20003f05270 */
[----:B--2---:R-:W-:Y:S01]  /*4b30*/  VIADD R7, R21, 0xffffffff ;  /* 0xffffffff15077836 */ /* 0x004fe20000000000 */
[----:B-1----:R-:W-:Y:S01]  /*4b40*/  SHF.R.U64 R5, R4, R26, R5 ;  /* 0x0000001a04057219 */ /* 0x002fe20000001205 */
[----:B------:R-:W-:Y:S01]  /*4b50*/  IMAD.MOV R14, RZ, RZ, -R14 ;  /* 0x000000ffff0e7224 */ /* 0x000fe200078e0a0e */
[----:B------:R-:W-:Y:S01]  /*4b60*/  LOP3.LUT R4, R13, R28, RZ, 0xc0, !PT ;  /* 0x0000001c0d047212 */ /* 0x000fe200078ec0ff */
[----:B------:R-:W-:Y:S01]  /*4b70*/  IMAD.MOV.U32 R8, RZ, RZ, R12 ;  /* 0x000000ffff087224 */ /* 0x000fe200078e000c */
[----:B------:R-:W-:Y:S01]  /*4b80*/  LOP3.LUT R10, R10, R7, RZ, 0xc0, !PT ;  /* 0x000000070a0a7212 */ /* 0x000fe200078ec0ff */
[----:B------:R-:W-:Y:S02]  /*4b90*/  IMAD.MOV R6, RZ, RZ, -R5 ;  /* 0x000000ffff067224 */ /* 0x000fe400078e0a05 */
[----:B------:R-:W-:-:S04]  /*4ba0*/  IMAD R4, R22, R5, R4 ;  /* 0x0000000516047224 */ /* 0x000fc800078e0204 */
[----:B------:R-:W-:Y:S02]  /*4bb0*/  @P0 IMAD R23, R20, R14, R3 ;  /* 0x0000000e14170224 */ /* 0x000fe400078e0203 */
[----:B0-----:R-:W-:Y:S02]  /*4bc0*/  IMAD R3, R6, R27, R15 ;  /* 0x0000001b06037224 */ /* 0x001fe400078e020f */
[----:B------:R-:W-:Y:S02]  /*4bd0*/  IMAD R7, R4, R29, R23 ;  /* 0x0000001d04077224 */ /* 0x000fe400078e0217 */
[----:B------:R-:W-:Y:S02]  /*4be0*/  IMAD R4, R3, R21, R10 ;  /* 0x0000001503047224 */ /* 0x000fe400078e020a */
[----:B------:R-:W-:-:S03]  /*4bf0*/  IMAD.MOV.U32 R6, RZ, RZ, 0x1 ;  /* 0x00000001ff067424 */ /* 0x000fc600078e00ff */
[----:B------:R-:W-:Y:S02]  /*4c00*/  SEL R9, R4, R7, !P0 ;  /* 0x0000000704097207 */ /* 0x000fe40004000000 */
[----:B------:R-:W-:-:S07]  /*4c10*/  SEL R7, R7, R4, !P0 ;  /* 0x0000000407077207 */ /* 0x000fce0004000000 */
.L_x_96:
[----:B------:R-:W-:-:S08]  /*4c20*/  NOP ;  /* 0x0000000000007918 */ /* 0x000fd00000000000 */
[----:B------:R-:W0:-:S00]  /*4c30*/  USETMAXREG.DEALLOC.CTAPOOL 0x28 ;  /* 0x00000028000079c8 */ /* 0x000e0000080e0500 */
[----:B0-----:R-:W-:-:S13]  /*4c40*/  ISETP.NE.AND P0, PT, R0, RZ, PT ;  /* 0x000000ff0000720c */ /* 0x001fda0003f05270 */
[----:B------:R-:W-:Y:S05]  /*4c50*/  @P0 EXIT ;  /* 0x000000000000094d */ /* 0x000fea0003800000 */
[----:B------:R-:W-:Y:S01]  /*4c60*/  LOP3.LUT P0, RZ, R6, 0xff, RZ, 0xc0, !PT ;  /* 0x000000ff06ff7812 */ /* 0x000fe2000780c0ff */
[----:B------:R-:W-:Y:S02]  /*4c70*/  IMAD.MOV.U32 R0, RZ, RZ, 0x1 ;  /* 0x00000001ff007424 */ /* 0x000fe400078e00ff */
[----:B------:R-:W-:-:S10]  /*4c80*/  IMAD.MOV.U32 R12, RZ, RZ, RZ ;  /* 0x000000ffff0c7224 */ /* 0x000fd400078e00ff */
[----:B------:R-:W-:Y:S05]  /*4c90*/  @!P0 BRA `(.L_x_99) ;  /* 0x0000000c00308947 */ /* 0x000fea0003800000 */
[----:B------:R-:W0:Y:S01]  /*4ca0*/  LDC R0, c[0x0][0x28c] ;  /* 0x0000a300ff007b82 */ /* 0x000e220000000800 */
[----:B------:R-:W-:Y:S01]  /*4cb0*/  ULDC UR5, c[0x0][0x600] ;  /* 0x0001800000057ab9 */ /* 0x000fe20000000800 */
[----:B------:R-:W-:Y:S01]  /*4cc0*/  ULDC UR4, c[0x0][0xc] ;  /* 0x0000030000047ab9 */ /* 0x000fe20000000800 */
[----:B------:R-:W-:Y:S01]  /*4cd0*/  UIADD3 UR16, UR5, -0x1, URZ ;  /* 0xffffffff05107890 */ /* 0x000fe2000fffe03f */
[C---:B------:R-:W-:Y:S01]  /*4ce0*/  LOP3.LUT P2, RZ, R18.reuse, 0x7f, RZ, 0xc0, !PT ;  /* 0x0000007f12ff7812 */ /* 0x040fe2000784c0ff */
[----:B------:R-:W-:Y:S01]  /*4cf0*/  ULDC UR6, c[0x0][0x658] ;  /* 0x0001960000067ab9 */ /* 0x000fe20000000800 */
[----:B------:R-:W-:Y:S01]  /*4d00*/  ULDC UR5, c[0x0][0x10] ;  /* 0x0000040000057ab9 */ /* 0x000fe20000000800 */
[----:B------:R-:W-:Y:S01]  /*4d10*/  UMOV UR7, 0xffffffff ;  /* 0xffffffff00077882 */ /* 0x000fe20000000000 */
[----:B------:R-:W-:Y:S01]  /*4d20*/  UMOV UR8, 0x1 ;  /* 0x0000000100087882 */ /* 0x000fe20000000000 */
[----:B------:R-:W-:Y:S01]  /*4d30*/  UIMAD.WIDE.U32 UR4, UR4, UR5, URZ ;  /* 0x00000005040472a5 */ /* 0x000fe2000f8e003f */
[----:B------:R-:W-:Y:S01]  /*4d40*/  LOP3.LUT P0, RZ, R18, 0x1f, RZ, 0xc0, !PT ;  /* 0x0000001f12ff7812 */ /* 0x000fe2000780c0ff */
[----:B------:R-:W-:Y:S01]  /*4d50*/  USHF.L.U32 UR7, UR7, UR6, URZ ;  /* 0x0000000607077299 */ /* 0x000fe2000800063f */
[----:B------:R-:W-:Y:S01]  /*4d60*/  BSSY B0, `(.L_x_99) ;  /* 0x00000bf000007945 */ /* 0x000fe20003800000 */
[----:B------:R-:W-:Y:S01]  /*4d70*/  USHF.L.U32 UR18, UR8, UR6, URZ ;  /* 0x0000000608127299 */ /* 0x000fe2000800063f */
[----:B------:R-:W-:Y:S01]  /*4d80*/  IMAD.MOV.U32 R13, RZ, RZ, 0x1 ;  /* 0x00000001ff0d7424 */ /* 0x000fe200078e00ff */
[----:B------:R-:W-:Y:S01]  /*4d90*/  LOP3.LUT R11, R19, 0x2, RZ, 0xfc, !PT ;  /* 0x00000002130b7812 */ /* 0x000fe200078efcff */
[----:B------:R-:W-:Y:S01]  /*4da0*/  ULDC UR6, c[0x0][0x14] ;  /* 0x0000050000067ab9 */ /* 0x000fe20000000800 */
[----:B------:R-:W-:Y:S01]  /*4db0*/  PLOP3.LUT P0, PT, P0, P2, PT, 0x8a, 0x0 ;  /* 0x000000000000781c */ /* 0x000fe20000705172 */
[----:B------:R-:W-:Y:S01]  /*4dc0*/  UIMAD.WIDE.U32 UR20, UR4, UR6, URZ ;  /* 0x00000006041472a5 */ /* 0x000fe2000f8e003f */
[----:B------:R-:W-:Y:S01]  /*4dd0*/  IMAD.MOV.U32 R12, RZ, RZ, RZ ;  /* 0x000000ffff0c7224 */ /* 0x000fe200078e00ff */
[----:B------:R-:W-:-:S02]  /*4de0*/  UIMAD UR13, UR5, UR6, URZ ;  /* 0x00000006050d72a4 */ /* 0x000fc4000f8e023f */
[----:B------:R-:W-:Y:S01]  /*4df0*/  ULOP3.LUT UR17, URZ, UR7, URZ, 0x33, !UPT ;  /* 0x000000073f117292 */ /* 0x000fe2000f8e333f */
[----:B0-----:R-:W-:Y:S01]  /*4e00*/  VIADD R0, R0, 0x1f ;  /* 0x0000001f00007836 */ /* 0x001fe20000000000 */
[----:B------:R-:W-:Y:S01]  /*4e10*/  UIADD3 UR13, UR21, UR13, URZ ;  /* 0x0000000d150d7290 */ /* 0x000fe2000fffe03f */
[----:B------:R-:W-:-:S03]  /*4e20*/  ULDC.64 UR22, c[0x0][0x198] ;  /* 0x0000660000167ab9 */ /* 0x000fc60000000a00 */
[----:B------:R-:W-:-:S04]  /*4e30*/  SHF.R.S32.HI R3, RZ, 0x1f, R0 ;  /* 0x0000001fff037819 */ /* 0x000fc80000011400 */
[----:B------:R-:W-:Y:S01]  /*4e40*/  LEA.HI R3, R3, R0, RZ, 0x5 ;  /* 0x0000000003037211 */ /* 0x000fe200078f28ff */
[----:B------:R-:W-:-:S03]  /*4e50*/  IMAD.MOV.U32 R0, RZ, RZ, 0x1 ;  /* 0x00000001ff007424 */ /* 0x000fc600078e00ff */
[----:B------:R-:W-:-:S05]  /*4e60*/  SHF.R.S32.HI R3, RZ, 0x5, R3 ;  /* 0x00000005ff037819 */ /* 0x000fca0000011403 */
[----:B------:R-:W-:-:S07]  /*4e70*/  VIADD R10, R3, 0x1 ;  /* 0x00000001030a7836 */ /* 0x000fce0000000000 */
.L_x_111:
[----:B------:R-:W-:-:S03]  /*4e80*/  UMOV UR4, 0xffffffff ;  /* 0xffffffff00047882 */ /* 0x000fc60000000000 */
[----:B------:R-:W-:Y:S05]  /*4e90*/  BRA.DIV UR4, `(.L_x_100) ;  /* 0x0000001604947947 */ /* 0x000fea000b800000 */
[----:B------:R-:W-:-:S13]  /*4ea0*/  ELECT P6, URZ, PT ;  /* 0x00000000003f782f */ /* 0x000fda00038c0000 */
.L_x_136:
[----:B------:R-:W0:Y:S01]  /*4eb0*/  LDC R4, c[0x0][0x28c] ;  /* 0x0000a300ff047b82 */ /* 0x000e220000000800 */
[----:B------:R-:W-:Y:S01]  /*4ec0*/  BSSY B1, `(.L_x_101) ;  /* 0x0000037000017945 */ /* 0x000fe20003800000 */
[----:B0-----:R-:W-:-:S13]  /*4ed0*/  ISETP.LT.OR P6, PT, R4, 0x1, !P6 ;  /* 0x000000010400780c */ /* 0x001fda00077c1670 */
[----:B------:R-:W-:Y:S05]  /*4ee0*/  @P6 BRA `(.L_x_102) ;  /* 0x0000000000d06947 */ /* 0x000fea0003800000 */
[----:B------:R-:W-:Y:S02]  /*4ef0*/  IMAD.SHL.U32 R15, R9, 0x40, RZ ;  /* 0x00000040090f7824 */ /* 0x000fe400078e00ff */
[----:B------:R-:W-:Y:S02]  /*4f00*/  IMAD.SHL.U32 R18, R7, 0x80, RZ ;  /* 0x0000008007127824 */ /* 0x000fe400078e00ff */
[----:B------:R-:W-:Y:S02]  /*4f10*/  IMAD.MOV.U32 R20, RZ, RZ, RZ ;  /* 0x000000ffff147224 */ /* 0x000fe400078e00ff */
[----:B------:R-:W-:Y:S02]  /*4f20*/  IMAD.MOV.U32 R4, RZ, RZ, R10 ;  /* 0x000000ffff047224 */ /* 0x000fe400078e000a */
[----:B------:R-:W-:Y:S02]  /*4f30*/  IMAD.MOV.U32 R5, RZ, RZ, R0 ;  /* 0x000000ffff057224 */ /* 0x000fe400078e0000 */
[----:B------:R-:W-:-:S07]  /*4f40*/  IMAD.MOV.U32 R6, RZ, RZ, R12 ;  /* 0x000000ffff067224 */ /* 0x000fce00078e000c */
.L_x_106:
[----:B------:R-:W0:Y:S01]  /*4f50*/  S2R R14, SR_CgaCtaId ;  /* 0x00000000000e7919 */ /* 0x000e220000008800 */
[----:B------:R-:W-:Y:S01]  /*4f60*/  MOV R7, 0x400 ;  /* 0x0000040000077802 */ /* 0x000fe20000000f00 */
[----:B------:R-:W1:Y:S03]  /*4f70*/  @!P2 LDC R9, c[0x0][0x500] ;  /* 0x00014000ff09ab82 */ /* 0x000e660000000800 */
[----:B0-----:R-:W-:Y:S02]  /*4f80*/  LEA R21, R14, R7, 0x18 ;  /* 0x000000070e157211 */ /* 0x001fe400078ec0ff */
[----:B------:R-:W-:-:S03]  /*4f90*/  SHF.L.U32 R7, R5, 0x1f, RZ ;  /* 0x0000001f05077819 */ /* 0x000fc600000006ff */
[----:B------:R-:W-:-:S04]  /*4fa0*/  IMAD R14, R6, 0x8, R21 ;  /* 0x00000008060e7824 */ /* 0x000fc800078e0215 */
[----:B------:R-:W0:Y:S02]  /*4fb0*/  SYNCS.PHASECHK.TRANS64.TRYWAIT P1, [R14+URZ+0x90], R7 ;  /* 0x000090070e0075a7 */ /* 0x000e24000802017f */
[----:B01----:R-:W-:Y:S05]  /*4fc0*/  @!P1 BRA `(.L_x_103) ;  /* 0x0000001400689947 */ /* 0x003fea0003800000 */
.L_x_137:
[----:B0-----:R-:W-:Y:S01]  /*4fd0*/  PRMT R7, R11, 0x9910, RZ ;  /* 0x000099100b077816 */ /* 0x001fe200000000ff */
[----:B------:R0:W-:Y:S03]  /*4fe0*/  @!P2 SYNCS.ARRIVE.TRANS64 RZ, [R14+URZ], R9 ;  /* 0x000000090effa9a7 */ /* 0x0001e6000800003f */
[----:B------:R-:W-:-:S13]  /*4ff0*/  ISETP.NE.AND P1, PT, R7, 0x2, PT ;  /* 0x000000020700780c */ /* 0x000fda0003f25270 */
[----:B0-----:R-:W-:Y:S05]  /*5000*/  @P1 BRA `(.L_x_104) ;  /* 0x0000000000041947 */ /* 0x001fea0003800000 */
[----:B------:R-:W-:Y:S01]  /*5010*/  BPT.TRAP 0x1 ;  /* 0x000000040000795c */ /* 0x000fe20000300000 */
.L_x_104:
[----:B------:R-:W-:Y:S05]  /*5020*/  @P0 BRA `(.L_x_105) ;  /* 0x0000000000040947 */ /* 0x000fea0003800000 */
[----:B------:R-:W-:Y:S01]  /*5030*/  BPT.TRAP 0x1 ;  /* 0x000000040000795c */ /* 0x000fe20000300000 */
.L_x_105:
[--C-:B------:R-:W-:Y:S01]  /*5040*/  IMAD R7, R6, 0x2000, R21.reuse ;  /* 0x0000200006077824 */ /* 0x100fe200078e0215 */
[----:B------:R-:W-:Y:S01]  /*5050*/  R2UR UR9, R14 ;  /* 0x000000000e0972ca */ /* 0x000fe200000e0000 */
[----:B------:R-:W-:Y:S01]  /*5060*/  IMAD R21, R6, 0x1000, R21 ;  /* 0x0000100006157824 */ /* 0x000fe200078e0215 */
[----:B------:R-:W-:Y:S01]  /*5070*/  UIADD3 UR4, UP0, UR22, 0xf0, URZ ;  /* 0x000000f016047890 */ /* 0x000fe2000ff1e03f */
[----:B------:R-:W-:Y:S01]  /*5080*/  VIADD R4, R4, 0xffffffff ;  /* 0xffffffff04047836 */ /* 0x000fe20000000000 */
[----:B------:R-:W-:Y:S01]  /*5090*/  R2UR UR5, R7 ;  /* 0x00000000070572ca */ /* 0x000fe200000e0000 */
[----:B------:R-:W-:Y:S01]  /*50a0*/  UIADD3 UR24, UP1, UR22, 0x1f0, URZ ;  /* 0x000001f016187890 */ /* 0x000fe2000ff3e03f */
[----:B------:R-:W-:Y:S01]  /*50b0*/  R2UR UR8, R21 ;  /* 0x00000000150872ca */ /* 0x000fe200000e0000 */
[----:B------:R-:W-:Y:S01]  /*50c0*/  VIADD R6, R6, 0x1 ;  /* 0x0000000106067836 */ /* 0x000fe20000000000 */
[----:B------:R-:W-:Y:S01]  /*50d0*/  R2UR UR11, R18 ;  /* 0x00000000120b72ca */ /* 0x000fe200000e0000 */
[----:B------:R-:W-:Y:S01]  /*50e0*/  UIADD3.X UR25, URZ, UR23, URZ, UP1, !UPT ;  /* 0x000000173f197290 */ /* 0x000fe20008ffe43f */
[----:B------:R-:W-:Y:S01]  /*50f0*/  R2UR UR10, R20 ;  /* 0x00000000140a72ca */ /* 0x000fe200000e0000 */
[----:B------:R-:W-:Y:S01]  /*5100*/  UMOV UR6, 0x0 ;  /* 0x0000000000067882 */ /* 0x000fe20000000000 */
[----:B------:R-:W-:Y:S01]  /*5110*/  R2UR UR12, R8 ;  /* 0x00000000080c72ca */ /* 0x000fe200000e0000 */
[----:B------:R-:W-:Y:S01]  /*5120*/  UMOV UR7, 0x10000000 ;  /* 0x1000000000077882 */ /* 0x000fe20000000000 */
[----:B------:R-:W-:Y:S01]  /*5130*/  R2UR UR19, R15 ;  /* 0x000000000f1372ca */ /* 0x000fe200000e0000 */
[----:B------:R-:W-:Y:S01]  /*5140*/  VIADD R20, R20, 0x20 ;  /* 0x0000002014147836 */ /* 0x000fe20000000000 */
[----:B------:R-:W-:Y:S01]  /*5150*/  ISETP.GT.AND P3, PT, R4, 0x1, PT ;  /* 0x000000010400780c */ /* 0x000fe20003f64270 */
[----:B------:R-:W-:Y:S01]  /*5160*/  UIADD3 UR14, UR5, 0x200, URZ ;  /* 0x00000200050e7890 */ /* 0x000fe2000fffe03f */
[----:B------:R-:W-:Y:S01]  /*5170*/  ISETP.NE.AND P1, PT, R6, 0x12, PT ;  /* 0x000000120600780c */ /* 0x000fe20003f25270 */
[----:B------:R-:W-:-:S02]  /*5180*/  UIADD3.X UR5, URZ, UR23, URZ, UP0, !UPT ;  /* 0x000000173f057290 */ /* 0x000fc400087fe43f */
[----:B------:R-:W-:Y:S01]  /*5190*/  UIADD3 UR15, UR8, 0x24200, URZ ;  /* 0x00024200080f7890 */ /* 0x000fe2000fffe03f */
[----:B------:R-:W-:Y:S02]  /*51a0*/  SEL R14, RZ, 0x1, P1 ;  /* 0x00000001ff0e7807 */ /* 0x000fe40000800000 */
[----:B------:R-:W-:Y:S01]  /*51b0*/  UMOV UR8, UR14 ;  /* 0x0000000e00087c82 */ /* 0x000fe20008000000 */
[----:B------:R-:W-:Y:S02]  /*51c0*/  SEL R6, R6, RZ, P1 ;  /* 0x000000ff06067207 */ /* 0x000fe40000800000 */
[----:B------:R-:W-:Y:S01]  /*51d0*/  LOP3.LUT R5, R5, R14, RZ, 0x3c, !PT ;  /* 0x0000000e05057212 */ /* 0x000fe200078e3cff */
[----:B------:R0:W-:Y:S02]  /*51e0*/  UTMALDG.3D [UR8], [UR4], desc[UR6] ;  /* 0x00000608040075b4 */ /* 0x0001e40008011000 */
[----:B0-----:R-:W-:Y:S01]  /*51f0*/  UMOV UR8, UR15 ;  /* 0x0000000f00087c82 */ /* 0x001fe20008000000 */
[----:B------:R-:W-:-:S02]  /*5200*/  UMOV UR11, UR19 ;  /* 0x00000013000b7c82 */ /* 0x000fc40008000000 */
[----:B------:R0:W-:Y:S02]  /*5210*/  UTMALDG.3D [UR8], [UR24], desc[UR6] ;  /* 0x00000608180075b4 */ /* 0x0001e40008011000 */
[----:B0-----:R-:W-:Y:S05]  /*5220*/  @P3 BRA `(.L_x_106) ;  /* 0xfffffffc00483947 */ /* 0x001fea000383ffff */
.L_x_102:
[----:B------:R-:W-:Y:S05]  /*5230*/  BSYNC B1 ;  /* 0x0000000000017941 */ /* 0x000fea0003800000 */
.L_x_101:
[----:B------:R-:W-:Y:S01]  /*5240*/  LOP3.LUT P3, RZ, R13, 0xff, RZ, 0xc0, !PT ;  /* 0x000000ff0dff7812 */ /* 0x000fe2000786c0ff */
[----:B------:R-:W-:Y:S01]  /*5250*/  IMAD.IADD R12, R3, 0x1, R12 ;  /* 0x00000001030c7824 */ /* 0x000fe200078e020c */
[----:B------:R-:W-:Y:S01]  /*5260*/  IADD3 R16, P4, R16, UR20, RZ ;  /* 0x0000001410107c10 */ /* 0x000fe2000ff9e0ff */
[----:B------:R-:W-:Y:S01]  /*5270*/  ULDC.64 UR4, c[0x0][0x650] ;  /* 0x0001940000047ab9 */ /* 0x000fe20000000a00 */
[----:B------:R-:W-:Y:S01]  /*5280*/  BSSY B1, `(.L_x_107) ;  /* 0x000006a000017945 */ /* 0x000fe20003800000 */
[----:B------:R-:W-:Y:S01]  /*5290*/  IMAD.MOV.U32 R9, RZ, RZ, -0x1 ;  /* 0xffffffffff097424 */ /* 0x000fe200078e00ff */
[----:B------:R-:W-:Y:S01]  /*52a0*/  ISETP.GT.U32.AND P1, PT, R12, 0x11, PT ;  /* 0x000000110c00780c */ /* 0x000fe20003f24070 */
[----:B------:R-:W-:Y:S01]  /*52b0*/  IMAD.MOV.U32 R8, RZ, RZ, -0x1 ;  /* 0xffffffffff087424 */ /* 0x000fe200078e00ff */
[----:B------:R-:W-:Y:S02]  /*52c0*/  IADD3.X R17, R17, UR13, RZ, P4, !PT ;  /* 0x0000000d11117c10 */ /* 0x000fe4000a7fe4ff */
[----:B------:R-:W-:-:S02]  /*52d0*/  ISETP.LT.U32.AND P1, PT, R3, 0x12, P1 ;  /* 0x000000120300780c */ /* 0x000fc40000f21070 */
[----:B------:R-:W-:Y:S01]  /*52e0*/  PRMT R13, RZ, 0x7610, R13 ;  /* 0x00007610ff0d7816 */ /* 0x000fe2000000000d */
[----:B------:R-:W0:Y:S01]  /*52f0*/  @P3 S2R R5, SR_CgaCtaId ;  /* 0x0000000000053919 */ /* 0x000e220000008800 */
[----:B------:R-:W-:-:S04]  /*5300*/  @P3 MOV R4, 0x400 ;  /* 0x0000040000043802 */ /* 0x000fc80000000f00 */
[----:B0-----:R-:W-:Y:S01]  /*5310*/  @P3 LEA R6, R5, R4, 0x18 ;  /* 0x0000000405063211 */ /* 0x001fe200078ec0ff */
[----:B------:R-:W-:-:S03]  /*5320*/  IMAD.WIDE.U32 R4, R12, 0x38e38e39, RZ ;  /* 0x38e38e390c047825 */ /* 0x000fc600078e00ff */
[----:B------:R0:W-:Y:S01]  /*5330*/  @P3 SYNCS.ARRIVE.TRANS64.A1T0 RZ, [R6+URZ+0x138], RZ ;  /* 0x000138ff06ff39a7 */ /* 0x0001e2000810003f */
[----:B------:R-:W-:Y:S02]  /*5340*/  ISETP.GE.U32.AND P3, PT, R3, 0x12, PT ;  /* 0x000000120300780c */ /* 0x000fe40003f66070 */
[----:B------:R-:W-:Y:S02]  /*5350*/  SHF.R.U32.HI R7, RZ, 0x2, R5 ;  /* 0x00000002ff077819 */ /* 0x000fe40000011605 */
[----:B------:R-:W-:Y:S02]  /*5360*/  SEL R5, RZ, 0x1, !P1 ;  /* 0x00000001ff057807 */ /* 0x000fe40004800000 */
[----:B------:R-:W-:Y:S01]  /*5370*/  ISETP.GE.U32.AND P1, PT, R16, UR4, PT ;  /* 0x0000000410007c0c */ /* 0x000fe2000bf26070 */
[----:B------:R-:W-:Y:S01]  /*5380*/  IMAD R12, R7, -0x12, R12 ;  /* 0xffffffee070c7824 */ /* 0x000fe200078e020c */
[----:B------:R-:W-:Y:S02]  /*5390*/  LOP3.LUT R0, R0, R5, RZ, 0x3c, !PT ;  /* 0x0000000500007212 */ /* 0x000fe400078e3cff */
[----:B------:R-:W-:-:S02]  /*53a0*/  ISETP.GE.U32.AND.EX P1, PT, R17, UR5, PT, P1 ;  /* 0x0000000511007c0c */ /* 0x000fc4000bf26110 */
[----:B------:R-:W-:Y:S02]  /*53b0*/  PRMT R4, RZ, 0x7610, R4 ;  /* 0x00007610ff047816 */ /* 0x000fe40000000004 */
[----:B------:R-:W-:Y:S01]  /*53c0*/  @P3 LOP3.LUT R0, R0, 0x1, R7, 0x78, !PT ;  /* 0x0000000100003812 */ /* 0x000fe200078e7807 */
[----:B------:R-:W-:-:S08]  /*53d0*/  IMAD.MOV.U32 R7, RZ, RZ, -0x1 ;  /* 0xffffffffff077424 */ /* 0x000fd000078e00ff */
[----:B0-----:R-:W-:Y:S05]  /*53e0*/  @P1 BRA `(.L_x_108) ;  /* 0x00000004004c1947 */ /* 0x001fea0003800000 */
[----:B------:R-:W-:Y:S01]  /*53f0*/  ULDC.64 UR4, c[0x0][0x628] ;  /* 0x00018a0000047ab9 */ /* 0x000fe20000000a00 */
[----:B------:R-:W0:Y:S01]  /*5400*/  S2R R15, SR_CTAID.X ;  /* 0x00000000000f7919 */ /* 0x000e220000002500 */
[----:B------:R-:W-:Y:S01]  /*5410*/  ISETP.NE.U32.AND P1, PT, RZ, UR4, PT ;  /* 0x00000004ff007c0c */ /* 0x000fe2000bf25070 */
[----:B------:R-:W-:Y:S01]  /*5420*/  ULDC UR7, c[0x0][0x630] ;  /* 0x00018c0000077ab9 */ /* 0x000fe20000000800 */
[----:B------:R-:W-:Y:S01]  /*5430*/  IMAD.MOV.U32 R4, RZ, RZ, R16 ;  /* 0x000000ffff047224 */ /* 0x000fe200078e0010 */
[----:B------:R-:W1:Y:S01]  /*5440*/  S2R R14, SR_CTAID.Y ;  /* 0x00000000000e7919 */ /* 0x000e620000002600 */
[----:B------:R-:W-:Y:S01]  /*5450*/  ISETP.NE.AND.EX P1, PT, RZ, UR5, PT, P1 ;  /* 0x00000005ff007c0c */ /* 0x000fe2000bf25310 */
[----:B------:R-:W-:-:S12]  /*5460*/  IMAD.MOV.U32 R5, RZ, RZ, R17 ;  /* 0x000000ffff057224 */ /* 0x000fd800078e0011 */
[----:B------:R-:W-:Y:S05]  /*5470*/  @!P1 BRA `(.L_x_109) ;  /* 0x0000000000289947 */ /* 0x000fea0003800000 */
[----:B------:R-:W-:Y:S02]  /*5480*/  ULDC UR6, c[0x0][0x634] ;  /* 0x00018d0000067ab9 */ /* 0x000fe40000000800 */
[----:B------:R-:W-:-:S05]  /*5490*/  IADD3 R9, P1, R16, UR6, RZ ;  /* 0x0000000610097c10 */ /* 0x000fca000ff3e0ff */
[----:B------:R-:W-:-:S04]  /*54a0*/  IMAD.X R21, RZ, RZ, R17, P1 ;  /* 0x000000ffff157224 */ /* 0x000fc800008e0611 */
[----:B------:R-:W-:-:S04]  /*54b0*/  IMAD.WIDE.U32 R6, R21, UR4, RZ ;  /* 0x0000000415067c25 */ /* 0x000fc8000f8e00ff */
[----:B------:R-:W-:-:S04]  /*54c0*/  IMAD.WIDE.U32 R6, P1, R9, UR5, R6 ;  /* 0x0000000509067c25 */ /* 0x000fc8000f820006 */
[----:B------:R-:W-:-:S04]  /*54d0*/  IMAD.WIDE.U32 R8, R9, UR4, RZ ;  /* 0x0000000409087c25 */ /* 0x000fc8000f8e00ff */
[----:B------:R-:W-:Y:S01]  /*54e0*/  IMAD.X R5, RZ, RZ, RZ, P1 ;  /* 0x000000ffff057224 */ /* 0x000fe200008e06ff */
[----:B------:R-:W-:Y:S01]  /*54f0*/  IADD3 RZ, P1, R9, R6, RZ ;  /* 0x0000000609ff7210 */ /* 0x000fe20007f3e0ff */
[----:B------:R-:W-:-:S04]  /*5500*/  IMAD.MOV.U32 R4, RZ, RZ, R7 ;  /* 0x000000ffff047224 */ /* 0x000fc800078e0007 */
[----:B------:R-:W-:-:S08]  /*5510*/  IMAD.WIDE.U32.X R4, R21, UR5, R4, P1 ;  /* 0x0000000515047c25 */ /* 0x000fd000088e0404 */
.L_x_109:
[--C-:B------:R-:W-:Y:S01]  /*5520*/  SHF.R.U64 R8, R4, UR7, R5.reuse ;  /* 0x0000000704087c19 */ /* 0x100fe20008001205 */
[----:B------:R-:W-:Y:S01]  /*5530*/  ULDC.64 UR4, c[0x0][0x620] ;  /* 0x0001880000047ab9 */ /* 0x000fe20000000a00 */
[----:B------:R-:W-:Y:S01]  /*5540*/  SHF.R.U32.HI R4, RZ, UR7, R5 ;  /* 0x00000007ff047c19 */ /* 0x000fe20008011605 */
[----:B------:R-:W2:Y:S01]  /*5550*/  LDC R24, c[0x0][0x144] ;  /* 0x00005100ff187b82 */ /* 0x000ea20000000800 */
[----:B------:R-:W-:Y:S01]  /*5560*/  IADD3 R7, P1, RZ, -R8, RZ ;  /* 0x80000008ff077210 */ /* 0x000fe20007f3e0ff */
[----:B------:R-:W-:Y:S01]  /*5570*/  ULDC.64 UR8, c[0x0][0x640] ;  /* 0x0001900000087ab9 */ /* 0x000fe20000000a00 */
[----:B0-----:R-:W-:Y:S01]  /*5580*/  I2FP.F32.U32 R9, R15 ;  /* 0x0000000f00097245 */ /* 0x001fe20000201000 */
[----:B------:R-:W-:Y:S02]  /*5590*/  ULDC UR6, c[0x0][0x608] ;  /* 0x0001820000067ab9 */ /* 0x000fe40000000800 */
[----:B------:R-:W-:Y:S01]  /*55a0*/  IMAD.X R4, RZ, RZ, ~R4, P1 ;  /* 0x000000ffff047224 */ /* 0x000fe200008e0e04 */
[----:B------:R-:W-:Y:S01]  /*55b0*/  ISETP.NE.U32.AND P1, PT, RZ, UR8, PT ;  /* 0x00000008ff007c0c */ /* 0x000fe2000bf25070 */
[----:B------:R-:W0:Y:S02]  /*55c0*/  LDC R21, c[0x0][0x148] ;  /* 0x00005200ff157b82 */ /* 0x000e240000000800 */
[----:B------:R-:W-:Y:S01]  /*55d0*/  IMAD R6, R4, UR4, RZ ;  /* 0x0000000404067c24 */ /* 0x000fe2000f8e02ff */
[----:B------:R-:W-:Y:S01]  /*55e0*/  ISETP.NE.AND.EX P1, PT, RZ, UR9, PT, P1 ;  /* 0x00000009ff007c0c */ /* 0x000fe2000bf25310 */
[----:B------:R-:W-:Y:S01]  /*55f0*/  IMAD.WIDE.U32 R4, R7, UR4, R16 ;  /* 0x0000000407047c25 */ /* 0x000fe2000f8e0010 */
[----:B------:R-:W-:-:S03]  /*5600*/  ULDC UR4, c[0x0][0x150] ;  /* 0x0000540000047ab9 */ /* 0x000fc60000000800 */
[----:B------:R-:W-:Y:S02]  /*5610*/  IMAD R7, R7, UR5, R6 ;  /* 0x0000000507077c24 */ /* 0x000fe4000f8e0206 */
[----:B------:R-:W-:Y:S01]  /*5620*/  FMUL R6, R9, UR4 ;  /* 0x0000000409067c20 */ /* 0x000fe20008400000 */
[----:B------:R-:W-:Y:S01]  /*5630*/  ULDC UR4, c[0x0][0x618] ;  /* 0x0001860000047ab9 */ /* 0x000fe20000000800 */
[----:B------:R-:W-:Y:S01]  /*5640*/  ULDC UR5, c[0x0][0x154] ;  /* 0x0000550000057ab9 */ /* 0x000fe20000000800 */
[----:B------:R-:W-:-:S03]  /*5650*/  IMAD.IADD R5, R5, 0x1, R7 ;  /* 0x0000000105057824 */ /* 0x000fc600078e0207 */
[----:B------:R-:W3:Y:S02]  /*5660*/  F2I.U32.TRUNC.NTZ R6, R6 ;  /* 0x0000000600067305 */ /* 0x000ee4000020f000 */
[----:B------:R-:W-:Y:S02]  /*5670*/  SHF.R.U64 R9, R4, UR4, R5 ;  /* 0x0000000404097c19 */ /* 0x000fe40008001205 */
[----:B-1----:R-:W-:-:S05]  /*5680*/  I2FP.F32.U32 R4, R14 ;  /* 0x0000000e00047245 */ /* 0x002fca0000201000 */
[----:B------:R-:W-:Y:S01]  /*5690*/  FMUL R22, R4, UR5 ;  /* 0x0000000504167c20 */ /* 0x000fe20008400000 */
[----:B------:R-:W-:Y:S01]  /*56a0*/  SHF.R.U32.HI R4, RZ, UR4, R5 ;  /* 0x00000004ff047c19 */ /* 0x000fe20008011605 */
[----:B------:R-:W-:-:S03]  /*56b0*/  ULDC UR4, c[0x0][0x658] ;  /* 0x0001960000047ab9 */ /* 0x000fc60000000800 */
[--C-:B------:R-:W-:Y:S01]  /*56c0*/  SHF.R.U64 R20, R9, UR6, R4.reuse ;  /* 0x0000000609147c19 */ /* 0x100fe20008001204 */
[----:B------:R-:W1:Y:S01]  /*56d0*/  F2I.U32.TRUNC.NTZ R22, R22 ;  /* 0x0000001600167305 */ /* 0x000e62000020f000 */
[----:B------:R-:W-:Y:S01]  /*56e0*/  SHF.R.U32.HI R5, RZ, UR6, R4 ;  /* 0x00000006ff057c19 */ /* 0x000fe20008011604 */
[----:B---3--:R-:W-:-:S03]  /*56f0*/  IMAD.MOV R6, RZ, RZ, -R6 ;  /* 0x000000ffff067224 */ /* 0x008fc600078e0a06 */
[----:B------:R-:W-:Y:S01]  /*5700*/  SHF.R.U64 R18, R20, UR4, R5 ;  /* 0x0000000414127c19 */ /* 0x000fe20008001205 */
[----:B--2---:R-:W-:Y:S01]  /*5710*/  IMAD R15, R24, R6, R15 ;  /* 0x00000006180f7224 */ /* 0x004fe200078e020f */
[----:B------:R-:W-:-:S03]  /*5720*/  SHF.R.U32.HI R23, RZ, UR4, R5 ;  /* 0x00000004ff177c19 */ /* 0x000fc60008011605 */
[----:B------:R-:W-:Y:S02]  /*5730*/  IMAD.MOV.U32 R4, RZ, RZ, R18 ;  /* 0x000000ffff047224 */ /* 0x000fe400078e0012 */
[----:B------:R-:W-:Y:S01]  /*5740*/  IMAD.MOV.U32 R5, RZ, RZ, R23 ;  /* 0x000000ffff057224 */ /* 0x000fe200078e0017 */
[----:B-1----:R-:W-:Y:S06]  /*5750*/  @!P1 BRA `(.L_x_110) ;  /* 0x0000000000289947 */ /* 0x002fec0003800000 */
[----:B------:R-:W-:Y:S02]  /*5760*/  ULDC UR4, c[0x0][0x64c] ;  /* 0x0001930000047ab9 */ /* 0x000fe40000000800 */
[----:B------:R-:W-:-:S05]  /*5770*/  IADD3 R5, P1, R18, UR4, RZ ;  /* 0x0000000412057c10 */ /* 0x000fca000ff3e0ff */
[----:B------:R-:W-:-:S04]  /*5780*/  IMAD.X R23, RZ, RZ, R23, P1 ;  /* 0x000000ffff177224 */ /* 0x000fc800008e0617 */
[----:B------:R-:W-:-:S04]  /*5790*/  IMAD.WIDE.U32 R6, R23, UR8, RZ ;  /* 0x0000000817067c25 */ /* 0x000fc8000f8e00ff */
[----:B------:R-:W-:-:S04]  /*57a0*/  IMAD.WIDE.U32 R6, P1, R5, UR9, R6 ;  /* 0x0000000905067c25 */ /* 0x000fc8000f820006 */
[----:B------:R-:W-:-:S04]  /*57b0*/  IMAD.WIDE.U32 R4, R5, UR8, RZ ;  /* 0x0000000805047c25 */ /* 0x000fc8000f8e00ff */
[----:B------:R-:W-:Y:S01]  /*57c0*/  IMAD.MOV.U32 R4, RZ, RZ, R7 ;  /* 0x000000ffff047224 */ /* 0x000fe200078e0007 */
[----:B------:R-:W-:Y:S01]  /*57d0*/  IADD3 RZ, P3, R5, R6, RZ ;  /* 0x0000000605ff7210 */ /* 0x000fe20007f7e0ff */
[----:B------:R-:W-:-:S04]  /*57e0*/  IMAD.X R5, RZ, RZ, RZ, P1 ;  /* 0x000000ffff057224 */ /* 0x000fc800008e06ff */
[----:B------:R-:W-:-:S08]  /*57f0*/  IMAD.WIDE.U32.X R4, R23, UR9, R4, P3 ;  /* 0x0000000917047c25 */ /* 0x000fd000098e0404 */
.L_x_110:
[----:B------:R-:W-:Y:S01]  /*5800*/  ISETP.NE.AND P1, PT, R2, 0x1, PT ;  /* 0x000000010200780c */ /* 0x000fe20003f25270 */
[----:B------:R-:W-:Y:S01]  /*5810*/  ULDC UR4, c[0x0][0x648] ;  /* 0x0001920000047ab9 */ /* 0x000fe20000000800 */
[----:B------:R-:W-:Y:S01]  /*5820*/  LOP3.LUT R20, R20, UR17, RZ, 0xc0, !PT ;  /* 0x0000001114147c12 */ /* 0x000fe2000f8ec0ff */
[----:B------:R-:W-:Y:S01]  /*5830*/  IMAD.MOV R22, RZ, RZ, -R22 ;  /* 0x000000ffff167224 */ /* 0x000fe200078e0a16 */
[----:B------:R-:W-:Y:S01]  /*5840*/  SHF.R.U64 R5, R4, UR4, R5 ;  /* 0x0000000404057c19 */ /* 0x000fe20008001205 */
[----:B------:R-:W-:Y:S01]  /*5850*/  ULDC UR4, c[0x0][0x638] ;  /* 0x00018e0000047ab9 */ /* 0x000fe20000000800 */
[----:B------:R-:W-:Y:S01]  /*5860*/  LOP3.LUT R9, R9, UR16, RZ, 0xc0, !PT ;  /* 0x0000001009097c12 */ /* 0x000fe2000f8ec0ff */
[----:B------:R-:W-:Y:S01]  /*5870*/  ULDC UR5, c[0x0][0x610] ;  /* 0x0001840000057ab9 */ /* 0x000fe20000000800 */
[----:B------:R-:W-:Y:S02]  /*5880*/  IMAD.MOV.U32 R4, RZ, RZ, 0x1 ;  /* 0x00000001ff047424 */ /* 0x000fe400078e00ff */
[----:B------:R-:W-:-:S02]  /*5890*/  IMAD.MOV R7, RZ, RZ, -R5 ;  /* 0x000000ffff077224 */ /* 0x000fc400078e0a05 */
[----:B------:R-:W-:Y:S02]  /*58a0*/  IMAD R20, R5, UR18, R20 ;  /* 0x0000001205147c24 */ /* 0x000fe4000f8e0214 */
[----:B0-----:R-:W-:Y:S02]  /*58b0*/  @P1 IMAD R15, R21, R22, R14 ;  /* 0x00000016150f1224 */ /* 0x001fe400078e020e */
[----:B------:R-:W-:Y:S01]  /*58c0*/  IMAD R18, R7, UR4, R18 ;  /* 0x0000000407127c24 */ /* 0x000fe2000f8e0212 */
[----:B------:R-:W-:Y:S01]  /*58d0*/  ULDC UR4, c[0x0][0x600] ;  /* 0x0001800000047ab9 */ /* 0x000fe20000000800 */
[----:B------:R-:W-:Y:S02]  /*58e0*/  IMAD R15, R20, UR5, R15 ;  /* 0x00000005140f7c24 */ /* 0x000fe4000f8e020f */
[----:B------:R-:W-:-:S05]  /*58f0*/  IMAD R18, R18, UR4, R9 ;  /* 0x0000000412127c24 */ /* 0x000fca000f8e0209 */
[----:B------:R-:W-:Y:S02]  /*5900*/  SEL R9, R18, R15, !P1 ;  /* 0x0000000f12097207 */ /* 0x000fe40004800000 */
[----:B------:R-:W-:-:S07]  /*5910*/  SEL R7, R15, R18, !P1 ;  /* 0x000000120f077207 */ /* 0x000fce0004800000 */
.L_x_108:
[----:B------:R-:W-:Y:S05]  /*5920*/  BSYNC B1 ;  /* 0x0000000000017941 */ /* 0x000fea0003800000 */
.L_x_107:
[----:B------:R-:W-:-:S13]  /*5930*/  LOP3.LUT P1, RZ, R4, 0xff, RZ, 0xc0, !PT ;  /* 0x000000ff04ff7812 */ /* 0x000fda000782c0ff */
[----:B------:R-:W-:Y:S05]  /*5940*/  @P1 BRA `(.L_x_111) ;  /* 0xfffffff4004c1947 */ /* 0x000fea000383ffff */
[----:B------:R-:W-:Y:S05]  /*5950*/  BSYNC B0 ;  /* 0x0000000000007941 */ /* 0x000fea0003800000 */
.L_x_99:
[----:B------:R-:W-:-:S03]  /*5960*/  UMOV UR4, 0xffffffff ;  /* 0xffffffff00047882 */ /* 0x000fc60000000000 */
[----:B------:R-:W-:Y:S05]  /*5970*/  BRA.DIV UR4, `(.L_x_112) ;  /* 0x0000000e04107947 */ /* 0x000fea000b800000 */
[----:B------:R-:W-:-:S13]  /*5980*/  ELECT P6, URZ, PT ;  /* 0x00000000003f782f */ /* 0x000fda00038c0000 */
.L_x_140:
[----:B------:R-:W-:Y:S04]  /*5990*/  BSSY B0, `(.L_x_113) ;  /* 0x00000a9000007945 */ /* 0x000fe80003800000 */
[----:B------:R-:W-:Y:S05]  /*59a0*/  @!P6 BRA `(.L_x_114) ;  /* 0x00000008009ce947 */ /* 0x000fea0003800000 */
[----:B------:R-:W-:-:S04]  /*59b0*/  LOP3.LUT R19, R19, 0x2, RZ, 0xfc, !PT ;  /* 0x0000000213137812 */ /* 0x000fc800078efcff */
[----:B------:R-:W-:-:S13]  /*59c0*/  ISETP.NE.AND P0, PT, R19, 0x3, PT ;  /* 0x000000031300780c */ /* 0x000fda0003f05270 */
[----:B------:R-:W-:Y:S05]  /*59d0*/  @!P0 BRA `(.L_x_115) ;  /* 0x0000000000048947 */ /* 0x000fea0003800000 */
[----:B------:R-:W-:Y:S01]  /*59e0*/  BPT.TRAP 0x1 ;  /* 0x000000040000795c */ /* 0x000fe20000300000 */
.L_x_115:
[----:B------:R-:W0:Y:S01]  /*59f0*/  S2R R3, SR_CgaCtaId ;  /* 0x0000000000037919 */ /* 0x000e220000008800 */
[----:B------:R-:W-:-:S04]  /*5a00*/  MOV R2, 0x400 ;  /* 0x0000040000027802 */ /* 0x000fc80000000f00 */
[----:B0-----:R-:W-:Y:S02]  /*5a10*/  LEA R3, R3, R2, 0x18 ;  /* 0x0000000203037211 */ /* 0x001fe400078ec0ff */
[----:B------:R-:W-:-:S03]  /*5a20*/  SHF.L.U32 R2, R0, 0x1f, RZ ;  /* 0x0000001f00027819 */ /* 0x000fc600000006ff */
[----:B------:R-:W-:-:S04]  /*5a30*/  VIADD R3, R3, 0x90 ;  /* 0x0000009003037836 */ /* 0x000fc80000000000 */
[C---:B------:R-:W-:Y:S02]  /*5a40*/  IMAD R7, R12.reuse, 0x8, R3 ;  /* 0x000000080c077824 */ /* 0x040fe400078e0203 */
[----:B------:R-:W-:Y:S02]  /*5a50*/  VIADD R12, R12, 0x1 ;  /* 0x000000010c0c7836 */ /* 0x000fe40000000000 */
[----:B------:R-:W0:Y:S03]  /*5a60*/  SYNCS.PHASECHK.TRANS64.TRYWAIT P0, [R7+URZ], R2 ;  /* 0x00000002070075a7 */ /* 0x000e26000800017f */
[----:B------:R-:W-:-:S04]  /*5a70*/  ISETP.NE.AND P1, PT, R12, 0x12, PT ;  /* 0x000000120c00780c */ /* 0x000fc80003f25270 */
[----:B------:R-:W-:Y:S02]  /*5a80*/  SEL R5, RZ, 0x1, P1 ;  /* 0x00000001ff057807 */ /* 0x000fe40000800000 */
[----:B------:R-:W-:Y:S02]  /*5a90*/  SEL R12, R12, RZ, P1 ;  /* 0x000000ff0c0c7207 */ /* 0x000fe40000800000 */
[----:B------:R-:W-:-:S03]  /*5aa0*/  LOP3.LUT R5, R0, R5, RZ, 0x3c, !PT ;  /* 0x0000000500057212 */ /* 0x000fc600078e3cff */
[----:B------:R-:W-:Y:S01]  /*5ab0*/  IMAD R9, R12, 0x8, R3 ;  /* 0x000000080c097824 */ /* 0x000fe200078e0203 */
[----:B------:R-:W-:Y:S01]  /*5ac0*/  SHF.L.U32 R4, R5, 0x1f, RZ ;  /* 0x0000001f05047819 */ /* 0x000fe200000006ff */
[----:B0-----:R-:W-:Y:S06]  /*5ad0*/  @!P0 BRA `(.L_x_116) ;  /* 0x0000000800d88947 */ /* 0x001fec0003800000 */
.L_x_141:
[----:B------:R-:W1:Y:S01]  /*5ae0*/  SYNCS.PHASECHK.TRANS64.TRYWAIT P0, [R9+URZ], R4 ;  /* 0x00000004090075a7 */ /* 0x000e62000800017f */
[----:B------:R-:W-:-:S05]  /*5af0*/  VIADD R0, R12, 0x1 ;  /* 0x000000010c007836 */ /* 0x000fca0000000000 */
[----:B------:R-:W-:-:S04]  /*5b00*/  ISETP.NE.AND P1, PT, R0, 0x12, PT ;  /* 0x000000120000780c */ /* 0x000fc80003f25270 */
[----:B0-----:R-:W-:Y:S02]  /*5b10*/  SEL R2, RZ, 0x1, P1 ;  /* 0x00000001ff027807 */ /* 0x001fe40000800000 */
[----:B------:R-:W-:Y:S02]  /*5b20*/  SEL R0, R0, RZ, P1 ;  /* 0x000000ff00007207 */ /* 0x000fe40000800000 */
[----:B------:R-:W-:-:S03]  /*5b30*/  LOP3.LUT R7, R5, R2, RZ, 0x3c, !PT ;  /* 0x0000000205077212 */ /* 0x000fc600078e3cff */
[----:B------:R-:W-:Y:S01]  /*5b40*/  IMAD R6, R0, 0x8, R3 ;  /* 0x0000000800067824 */ /* 0x000fe200078e0203 */
[----:B------:R-:W-:Y:S01]  /*5b50*/  SHF.L.U32 R5, R7, 0x1f, RZ ;  /* 0x0000001f07057819 */ /* 0x000fe200000006ff */
[----:B-1----:R-:W-:Y:S06]  /*5b60*/  @!P0 BRA `(.L_x_117) ;  /* 0x0000000800c88947 */ /* 0x002fec0003800000 */
.L_x_142:
[----:B------:R-:W1:Y:S01]  /*5b70*/  SYNCS.PHASECHK.TRANS64.TRYWAIT P0, [R6+URZ], R5 ;  /* 0x00000005060075a7 */ /* 0x000e62000800017f */
[----:B------:R-:W-:-:S05]  /*5b80*/  VIADD R0, R0, 0x1 ;  /* 0x0000000100007836 */ /* 0x000fca0000000000 */
[----:B------:R-:W-:-:S04]  /*5b90*/  ISETP.NE.AND P1, PT, R0, 0x12, PT ;  /* 0x000000120000780c */ /* 0x000fc80003f25270 */
[----:B------:R-:W-:Y:S02]  /*5ba0*/  SEL R2, RZ, 0x1, P1 ;  /* 0x00000001ff027807 */ /* 0x000fe40000800000 */
[----:B------:R-:W-:Y:S02]  /*5bb0*/  SEL R0, R0, RZ, P1 ;  /* 0x000000ff00007207 */ /* 0x000fe40000800000 */
[----:B------:R-:W-:-:S03]  /*5bc0*/  LOP3.LUT R7, R7, R2, RZ, 0x3c, !PT ;  /* 0x0000000207077212 */ /* 0x000fc600078e3cff */
[----:B0-----:R-:W-:Y:S01]  /*5bd0*/  IMAD R9, R0, 0x8, R3 ;  /* 0x0000000800097824 */ /* 0x001fe200078e0203 */
[----:B------:R-:W-:Y:S01]  /*5be0*/  SHF.L.U32 R4, R7, 0x1f, RZ ;  /* 0x0000001f07047819 */ /* 0x000fe200000006ff */
[----:B-1----:R-:W-:Y:S06]  /*5bf0*/  @!P0 BRA `(.L_x_118) ;  /* 0x0000000800b88947 */ /* 0x002fec0003800000 */
.L_x_143:
        /* <DEDUP_REMOVED lines=9> */
.L_x_144:
        /* <DEDUP_REMOVED lines=9> */
.L_x_145:
        /* <DEDUP_REMOVED lines=9> */
.L_x_146:
        /* <DEDUP_REMOVED lines=9> */
.L_x_147:
        /* <DEDUP_REMOVED lines=9> */
.L_x_148:
        /* <DEDUP_REMOVED lines=9> */
.L_x_149:
        /* <DEDUP_REMOVED lines=9> */
.L_x_150:
        /* <DEDUP_REMOVED lines=9> */
.L_x_151:
        /* <DEDUP_REMOVED lines=9> */
.L_x_152:
        /* <DEDUP_REMOVED lines=9> */
.L_x_153:
        /* <DEDUP_REMOVED lines=9> */
.L_x_154:
        /* <DEDUP_REMOVED lines=9> */
.L_x_155:
        /* <DEDUP_REMOVED lines=9> */
.L_x_156:
[----:B------:R-:W1:Y:S01]  /*6350*/  SYNCS.PHASECHK.TRANS64.TRYWAIT P0, [R6+URZ], R5 ;  /* 0x00000005060075a7 */ /* 0x000e62000800017f */
[----:B------:R-:W-:-:S05]  /*6360*/  VIADD R0, R0, 0x1 ;  /* 0x0000000100007836 */ /* 0x000fca0000000000 */
[----:B------:R-:W-:-:S04]  /*6370*/  ISETP.NE.AND P1, PT, R0, 0x12, PT ;  /* 0x000000120000780c */ /* 0x000fc80003f25270 */
[----:B------:R-:W-:Y:S02]  /*6380*/  SEL R2, RZ, 0x1, P1 ;  /* 0x00000001ff027807 */ /* 0x000fe40000800000 */
[----:B------:R-:W-:Y:S02]  /*6390*/  SEL R0, R0, RZ, P1 ;  /* 0x000000ff00007207 */ /* 0x000fe40000800000 */
[----:B------:R-:W-:Y:S01]  /*63a0*/  LOP3.LUT R2, R7, R2, RZ, 0x3c, !PT ;  /* 0x0000000207027212 */ /* 0x000fe200078e3cff */
[----:B-1----:R-:W-:Y:S06]  /*63b0*/  @!P0 BRA `(.L_x_132) ;  /* 0x0000000400e08947 */ /* 0x002fec0003800000 */
.L_x_157:
[----:B------:R-:W-:Y:S01]  /*63c0*/  IMAD R3, R0, 0x8, R3 ;  /* 0x0000000800037824 */ /* 0x000fe200078e0203 */
[----:B------:R-:W-:-:S07]  /*63d0*/  SHF.L.U32 R0, R2, 0x1f, RZ ;  /* 0x0000001f02007819 */ /* 0x000fce00000006ff */
.L_x_133:
[----:B--2---:R2:W3:Y:S02]  /*63e0*/  SYNCS.PHASECHK.TRANS64.TRYWAIT P0, [R3+URZ], R0 ;  /* 0x00000000030075a7 */ /* 0x0044e4000800017f */
[----:B---3--:R-:W-:Y:S05]  /*63f0*/  @!P0 NANOSLEEP.SYNCS 0x989680 ;  /* 0x009896800000895d */ /* 0x008fea0003900000 */
[----:B------:R-:W3:Y:S02]  /*6400*/  @!P0 SYNCS.PHASECHK.TRANS64 P0, [R3+URZ], R0 ;  /* 0x00000000030085a7 */ /* 0x000ee4000800007f */
[----:B---3--:R-:W-:Y:S05]  /*6410*/  @!P0 BRA `(.L_x_133) ;  /* 0xfffffffc00f08947 */ /* 0x008fea000383ffff */
.L_x_114:
[----:B------:R-:W-:Y:S05]  /*6420*/  BSYNC B0 ;  /* 0x0000000000007941 */ /* 0x000fea0003800000 */
.L_x_113:
[----:B------:R-:W-:Y:S05]  /*6430*/  EXIT ;  /* 0x000000000000794d */ /* 0x000fea0003800000 */
.L_x_18:
[----:B---3--:R3:W4:Y:S02]  /*6440*/  SYNCS.PHASECHK.TRANS64.TRYWAIT P1, [R3+URZ], R0 ;  /* 0x00000000030075a7 */ /* 0x008724000802017f */
[----:B----4-:R-:W-:Y:S05]  /*6450*/  @!P1 NANOSLEEP.SYNCS 0x989680 ;  /* 0x009896800000995d */ /* 0x010fea0003900000 */
[----:B------:R-:W4:Y:S02]  /*6460*/  @!P1 SYNCS.PHASECHK.TRANS64 P1, [R3+URZ], R0 ;  /* 0x00000000030095a7 */ /* 0x000f24000802007f */
[----:B----4-:R-:W-:Y:S05]  /*6470*/  @!P1 BRA `(.L_x_18) ;  /* 0xfffffffc00f09947 */ /* 0x010fea000383ffff */
[----:B------:R-:W-:Y:S05]  /*6480*/  BRA `(.L_x_17) ;  /* 0xffffffac00dc7947 */ /* 0x000fea000383ffff */
.L_x_23:
[----:B-1----:R-:W-:-:S04]  /*6490*/  IMAD.U32 R4, RZ, RZ, UR4 ;  /* 0x00000004ff047e24 */ /* 0x002fc8000f8e00ff */
[----:B------:R1:W2:Y:S03]  /*64a0*/  SYNCS.PHASECHK.TRANS64.TRYWAIT P1, [R4+URZ], R3 ;  /* 0x00000003040075a7 */ /* 0x0002a6000802017f */
[----:B--2---:R-:W-:Y:S05]  /*64b0*/  @!P1 NANOSLEEP.SYNCS 0x989680 ;  /* 0x009896800000995d */ /* 0x004fea0003900000 */
[----:B------:R-:W2:Y:S02]  /*64c0*/  @!P1 SYNCS.PHASECHK.TRANS64 P1, [R4+URZ], R3 ;  /* 0x00000003040095a7 */ /* 0x000ea4000802007f */
[----:B--2---:R-:W-:Y:S05]  /*64d0*/  @!P1 BRA `(.L_x_23) ;  /* 0xfffffffc00ec9947 */ /* 0x004fea000383ffff */
[----:B------:R-:W-:Y:S05]  /*64e0*/  BRA `(.L_x_22) ;  /* 0xffffffb0007c7947 */ /* 0x000fea000383ffff */
.L_x_100:
[----:B------:R-:W-:Y:S01]  /*64f0*/  BSSY B1, `(.L_x_134) ;  /* 0x0000006000017945 */ /* 0x000fe20003800000 */
[----:B------:R-:W-:-:S07]  /*6500*/  IMAD.MOV.U32 R15, RZ, RZ, -0x1 ;  /* 0xffffffffff0f7424 */ /* 0x000fce00078e00ff */
[----:B------:R-:W-:Y:S05]  /*6510*/  WARPSYNC.COLLECTIVE R15, `(.L_x_135) ;  /* 0x000000000f0c7348 */ /* 0x000fea0003c00000 */
[----:B------:R-:W-:Y:S02]  /*6520*/  ELECT P6, UR62, PT ;  /* 0x00000000003e782f */ /* 0x000fe400038c0000 */
[----:B------:R-:W-:Y:S01]  /*6530*/  MOV R14, UR62 ;  /* 0x0000003e000e7c02 */ /* 0x000fe20008000f00 */
[----:B------:R-:W-:Y:S10]  /*6540*/  ENDCOLLECTIVE ;  /* 0x000000000000791b */ /* 0x000ff40003800000 */
.L_x_135:
[----:B------:R-:W-:Y:S05]  /*6550*/  BSYNC B1 ;  /* 0x0000000000017941 */ /* 0x000fea0003800000 */
.L_x_134:
[----:B------:R-:W-:Y:S05]  /*6560*/  BRA `(.L_x_136) ;  /* 0xffffffe800507947 */ /* 0x000fea000383ffff */
.L_x_103:
[----:B0-----:R0:W1:Y:S02]  /*6570*/  SYNCS.PHASECHK.TRANS64.TRYWAIT P1, [R14+URZ+0x90], R7 ;  /* 0x000090070e0075a7 */ /* 0x001064000802017f */
[----:B-1----:R-:W-:Y:S05]  /*6580*/  @!P1 NANOSLEEP.SYNCS 0x989680 ;  /* 0x009896800000995d */ /* 0x002fea0003900000 */
[----:B------:R-:W1:Y:S02]  /*6590*/  @!P1 SYNCS.PHASECHK.TRANS64 P1, [R14+URZ+0x90], R7 ;  /* 0x000090070e0095a7 */ /* 0x000e64000802007f */
[----:B-1----:R-:W-:Y:S05]  /*65a0*/  @!P1 BRA `(.L_x_103) ;  /* 0xfffffffc00f09947 */ /* 0x002fea000383ffff */
[----:B------:R-:W-:Y:S05]  /*65b0*/  BRA `(.L_x_137) ;  /* 0xffffffe800847947 */ /* 0x000fea000383ffff */
.L_x_112:
[----:B------:R-:W-:Y:S01]  /*65c0*/  BSSY B0, `(.L_x_138) ;  /* 0x0000006000007945 */ /* 0x000fe20003800000 */
[----:B------:R-:W-:-:S07]  /*65d0*/  IMAD.MOV.U32 R15, RZ, RZ, -0x1 ;  /* 0xffffffffff0f7424 */ /* 0x000fce00078e00ff */
[----:B------:R-:W-:Y:S05]  /*65e0*/  WARPSYNC.COLLECTIVE R15, `(.L_x_139) ;  /* 0x000000000f0c7348 */ /* 0x000fea0003c00000 */
[----:B------:R-:W-:Y:S02]  /*65f0*/  ELECT P6, UR62, PT ;  /* 0x00000000003e782f */ /* 0x000fe400038c0000 */
[----:B------:R-:W-:Y:S01]  /*6600*/  MOV R14, UR62 ;  /* 0x0000003e000e7c02 */ /* 0x000fe20008000f00 */
[----:B------:R-:W-:Y:S10]  /*6610*/  ENDCOLLECTIVE ;  /* 0x000000000000791b */ /* 0x000ff40003800000 */
.L_x_139:
[----:B------:R-:W-:Y:S05]  /*6620*/  BSYNC B0 ;  /* 0x0000000000007941 */ /* 0x000fea0003800000 */
.L_x_138:
[----:B------:R-:W-:Y:S05]  /*6630*/  BRA `(.L_x_140) ;  /* 0xfffffff000d47947 */ /* 0x000fea000383ffff */
.L_x_116:
[----:B0-----:R0:W1:Y:S02]  /*6640*/  SYNCS.PHASECHK.TRANS64.TRYWAIT P0, [R7+URZ], R2 ;  /* 0x00000002070075a7 */ /* 0x001064000800017f */
[----:B-1----:R-:W-:Y:S05]  /*6650*/  @!P0 NANOSLEEP.SYNCS 0x989680 ;  /* 0x009896800000895d */ /* 0x002fea0003900000 */
[----:B------:R-:W1:Y:S02]  /*6660*/  @!P0 SYNCS.PHASECHK.TRANS64 P0, [R7+URZ], R2 ;  /* 0x00000002070085a7 */ /* 0x000e64000800007f */
[----:B-1----:R-:W-:Y:S05]  /*6670*/  @!P0 BRA `(.L_x_116) ;  /* 0xfffffffc00f08947 */ /* 0x002fea000383ffff */
[----:B------:R-:W-:Y:S05]  /*6680*/  BRA `(.L_x_141) ;  /* 0xfffffff400147947 */ /* 0x000fea000383ffff */
.L_x_117:
[----:B0-----:R0:W1:Y:S02]  /*6690*/  SYNCS.PHASECHK.TRANS64.TRYWAIT P0, [R9+URZ], R4 ;  /* 0x00000004090075a7 */ /* 0x001064000800017f */
[----:B-1----:R-:W-:Y:S05]  /*66a0*/  @!P0 NANOSLEEP.SYNCS 0x989680 ;  /* 0x009896800000895d */ /* 0x002fea0003900000 */
[----:B------:R-:W1:Y:S02]  /*66b0*/  @!P0 SYNCS.PHASECHK.TRANS64 P0, [R9+URZ], R4 ;  /* 0x00000004090085a7 */ /* 0x000e64000800007f */
[----:B-1----:R-:W-:Y:S05]  /*66c0*/  @!P0 BRA `(.L_x_117) ;  /* 0xfffffffc00f08947 */ /* 0x002fea000383ffff */
[----:B------:R-:W-:Y:S05]  /*66d0*/  BRA `(.L_x_142) ;  /* 0xfffffff400247947 */ /* 0x000fea000383ffff */
.L_x_118:
[----:B0-----:R0:W1:Y:S02]  /*66e0*/  SYNCS.PHASECHK.TRANS64.TRYWAIT P0, [R6+URZ], R5 ;  /* 0x00000005060075a7 */ /* 0x001064000800017f */
[----:B-1----:R-:W-:Y:S05]  /*66f0*/  @!P0 NANOSLEEP.SYNCS 0x989680 ;  /* 0x009896800000895d */ /* 0x002fea0003900000 */
[----:B------:R-:W1:Y:S02]  /*6700*/  @!P0 SYNCS.PHASECHK.TRANS64 P0, [R6+URZ], R5 ;  /* 0x00000005060085a7 */ /* 0x000e64000800007f */
[----:B-1----:R-:W-:Y:S05]  /*6710*/  @!P0 BRA `(.L_x_118) ;  /* 0xfffffffc00f08947 */ /* 0x002fea000383ffff */
[----:B------:R-:W-:Y:S05]  /*6720*/  BRA `(.L_x_143) ;  /* 0xfffffff400347947 */ /* 0x000fea000383ffff */
.L_x_119:
[----:B0-----:R0:W1:Y:S02]  /*6730*/  SYNCS.PHASECHK.TRANS64.TRYWAIT P0, [R9+URZ], R4 ;  /* 0x00000004090075a7 */ /* 0x001064000800017f */
[----:B-1----:R-:W-:Y:S05]  /*6740*/  @!P0 NANOSLEEP.SYNCS 0x989680 ;  /* 0x009896800000895d */ /* 0x002fea0003900000 */
[----:B------:R-:W1:Y:S02]  /*6750*/  @!P0 SYNCS.PHASECHK.TRANS64 P0, [R9+URZ], R4 ;  /* 0x00000004090085a7 */ /* 0x000e64000800007f */
[----:B-1----:R-:W-:Y:S05]  /*6760*/  @!P0 BRA `(.L_x_119) ;  /* 0xfffffffc00f08947 */ /* 0x002fea000383ffff */
[----:B------:R-:W-:Y:S05]  /*6770*/  BRA `(.L_x_144) ;  /* 0xfffffff400447947 */ /* 0x000fea000383ffff */
.L_x_120:
[----:B0-----:R0:W1:Y:S02]  /*6780*/  SYNCS.PHASECHK.TRANS64.TRYWAIT P0, [R6+URZ], R5 ;  /* 0x00000005060075a7 */ /* 0x001064000800017f */
[----:B-1----:R-:W-:Y:S05]  /*6790*/  @!P0 NANOSLEEP.SYNCS 0x989680 ;  /* 0x009896800000895d */ /* 0x002fea0003900000 */
[----:B------:R-:W1:Y:S02]  /*67a0*/  @!P0 SYNCS.PHASECHK.TRANS64 P0, [R6+URZ], R5 ;  /* 0x00000005060085a7 */ /* 0x000e64000800007f */
[----:B-1----:R-:W-:Y:S05]  /*67b0*/  @!P0 BRA `(.L_x_120) ;  /* 0xfffffffc00f08947 */ /* 0x002fea000383ffff */
[----:B------:R-:W-:Y:S05]  /*67c0*/  BRA `(.L_x_145) ;  /* 0xfffffff400547947 */ /* 0x000fea000383ffff */
.L_x_121:
[----:B0-----:R0:W1:Y:S02]  /*67d0*/  SYNCS.PHASECHK.TRANS64.TRYWAIT P0, [R9+URZ], R4 ;  /* 0x00000004090075a7 */ /* 0x001064000800017f */
[----:B-1----:R-:W-:Y:S05]  /*67e0*/  @!P0 NANOSLEEP.SYNCS 0x989680 ;  /* 0x009896800000895d */ /* 0x002fea0003900000 */
[----:B------:R-:W1:Y:S02]  /*67f0*/  @!P0 SYNCS.PHASECHK.TRANS64 P0, [R9+URZ], R4 ;  /* 0x00000004090085a7 */ /* 0x000e64000800007f */
[----:B-1----:R-:W-:Y:S05]  /*6800*/  @!P0 BRA `(.L_x_121) ;  /* 0xfffffffc00f08947 */ /* 0x002fea000383ffff */
[----:B------:R-:W-:Y:S05]  /*6810*/  BRA `(.L_x_146) ;  /* 0xfffffff400647947 */ /* 0x000fea000383ffff */
.L_x_122:
[----:B0-----:R0:W1:Y:S02]  /*6820*/  SYNCS.PHASECHK.TRANS64.TRYWAIT P0, [R6+URZ], R5 ;  /* 0x00000005060075a7 */ /* 0x001064000800017f */
[----:B-1----:R-:W-:Y:S05]  /*6830*/  @!P0 NANOSLEEP.SYNCS 0x989680 ;  /* 0x009896800000895d */ /* 0x002fea0003900000 */
[----:B------:R-:W1:Y:S02]  /*6840*/  @!P0 SYNCS.PHASECHK.TRANS64 P0, [R6+URZ], R5 ;  /* 0x00000005060085a7 */ /* 0x000e64000800007f */
[----:B-1----:R-:W-:Y:S05]  /*6850*/  @!P0 BRA `(.L_x_122) ;  /* 0xfffffffc00f08947 */ /* 0x002fea000383ffff */
[----:B------:R-:W-:Y:S05]  /*6860*/  BRA `(.L_x_147) ;  /* 0xfffffff400747947 */ /* 0x000fea000383ffff */
.L_x_123:
[----:B0-----:R0:W1:Y:S02]  /*6870*/  SYNCS.PHASECHK.TRANS64.TRYWAIT P0, [R9+URZ], R4 ;  /* 0x00000004090075a7 */ /* 0x001064000800017f */
[----:B-1----:R-:W-:Y:S05]  /*6880*/  @!P0 NANOSLEEP.SYNCS 0x989680 ;  /* 0x009896800000895d */ /* 0x002fea0003900000 */
[----:B------:R-:W1:Y:S02]  /*6890*/  @!P0 SYNCS.PHASECHK.TRANS64 P0, [R9+URZ], R4 ;  /* 0x00000004090085a7 */ /* 0x000e64000800007f */
[----:B-1----:R-:W-:Y:S05]  /*68a0*/  @!P0 BRA `(.L_x_123) ;  /* 0xfffffffc00f08947 */ /* 0x002fea000383ffff */
[----:B------:R-:W-:Y:S05]  /*68b0*/  BRA `(.L_x_148) ;  /* 0xfffffff400847947 */ /* 0x000fea000383ffff */
.L_x_124:
[----:B0-----:R0:W1:Y:S02]  /*68c0*/  SYNCS.PHASECHK.TRANS64.TRYWAIT P0, [R6+URZ], R5 ;  /* 0x00000005060075a7 */ /* 0x001064000800017f */
[----:B-1----:R-:W-:Y:S05]  /*68d0*/  @!P0 NANOSLEEP.SYNCS 0x989680 ;  /* 0x009896800000895d */ /* 0x002fea0003900000 */
[----:B------:R-:W1:Y:S02]  /*68e0*/  @!P0 SYNCS.PHASECHK.TRANS64 P0, [R6+URZ], R5 ;  /* 0x00000005060085a7 */ /* 0x000e64000800007f */
[----:B-1----:R-:W-:Y:S05]  /*68f0*/  @!P0 BRA `(.L_x_124) ;  /* 0xfffffffc00f08947 */ /* 0x002fea000383ffff */
[----:B------:R-:W-:Y:S05]  /*6900*/  BRA `(.L_x_149) ;  /* 0xfffffff400947947 */ /* 0x000fea000383ffff */
.L_x_125:
[----:B0-----:R0:W1:Y:S02]  /*6910*/  SYNCS.PHASECHK.TRANS64.TRYWAIT P0, [R9+URZ], R4 ;  /* 0x00000004090075a7 */ /* 0x001064000800017f */
[----:B-1----:R-:W-:Y:S05]  /*6920*/  @!P0 NANOSLEEP.SYNCS 0x989680 ;  /* 0x009896800000895d */ /* 0x002fea0003900000 */
[----:B------:R-:W1:Y:S02]  /*6930*/  @!P0 SYNCS.PHASECHK.TRANS64 P0, [R9+URZ], R4 ;  /* 0x00000004090085a7 */ /* 0x000e64000800007f */
[----:B-1----:R-:W-:Y:S05]  /*6940*/  @!P0 BRA `(.L_x_125) ;  /* 0xfffffffc00f08947 */ /* 0x002fea000383ffff */
[----:B------:R-:W-:Y:S05]  /*6950*/  BRA `(.L_x_150) ;  /* 0xfffffff400a47947 */ /* 0x000fea000383ffff */
.L_x_126:
[----:B0-----:R0:W1:Y:S02]  /*6960*/  SYNCS.PHASECHK.TRANS64.TRYWAIT P0, [R6+URZ], R5 ;  /* 0x00000005060075a7 */ /* 0x001064000800017f */
[----:B-1----:R-:W-:Y:S05]  /*6970*/  @!P0 NANOSLEEP.SYNCS 0x989680 ;  /* 0x009896800000895d */ /* 0x002fea0003900000 */
[----:B------:R-:W1:Y:S02]  /*6980*/  @!P0 SYNCS.PHASECHK.TRANS64 P0, [R6+URZ], R5 ;  /* 0x00000005060085a7 */ /* 0x000e64000800007f */
[----:B-1----:R-:W-:Y:S05]  /*6990*/  @!P0 BRA `(.L_x_126) ;  /* 0xfffffffc00f08947 */ /* 0x002fea000383ffff */
[----:B------:R-:W-:Y:S05]  /*69a0*/  BRA `(.L_x_151) ;  /* 0xfffffff400b47947 */ /* 0x000fea000383ffff */
.L_x_127:
[----:B0-----:R0:W1:Y:S02]  /*69b0*/  SYNCS.PHASECHK.TRANS64.TRYWAIT P0, [R9+URZ], R4 ;  /* 0x00000004090075a7 */ /* 0x001064000800017f */
[----:B-1----:R-:W-:Y:S05]  /*69c0*/  @!P0 NANOSLEEP.SYNCS 0x989680 ;  /* 0x009896800000895d */ /* 0x002fea0003900000 */
[----:B------:R-:W1:Y:S02]  /*69d0*/  @!P0 SYNCS.PHASECHK.TRANS64 P0, [R9+URZ], R4 ;  /* 0x00000004090085a7 */ /* 0x000e64000800007f */
[----:B-1----:R-:W-:Y:S05]  /*69e0*/  @!P0 BRA `(.L_x_127) ;  /* 0xfffffffc00f08947 */ /* 0x002fea000383ffff */
[----:B------:R-:W-:Y:S05]  /*69f0*/  BRA `(.L_x_152) ;  /* 0xfffffff400c47947 */ /* 0x000fea000383ffff */
.L_x_128:
[----:B0-----:R0:W1:Y:S02]  /*6a00*/  SYNCS.PHASECHK.TRANS64.TRYWAIT P0, [R6+URZ], R5 ;  /* 0x00000005060075a7 */ /* 0x001064000800017f */
[----:B-1----:R-:W-:Y:S05]  /*6a10*/  @!P0 NANOSLEEP.SYNCS 0x989680 ;  /* 0x009896800000895d */ /* 0x002fea0003900000 */
[----:B------:R-:W1:Y:S02]  /*6a20*/  @!P0 SYNCS.PHASECHK.TRANS64 P0, [R6+URZ], R5 ;  /* 0x00000005060085a7 */ /* 0x000e64000800007f */
[----:B-1----:R-:W-:Y:S05]  /*6a30*/  @!P0 BRA `(.L_x_128) ;  /* 0xfffffffc00f08947 */ /* 0x002fea000383ffff */
[----:B------:R-:W-:Y:S05]  /*6a40*/  BRA `(.L_x_153) ;  /* 0xfffffff400d47947 */ /* 0x000fea000383ffff */
.L_x_129:
[----:B0-----:R0:W1:Y:S02]  /*6a50*/  SYNCS.PHASECHK.TRANS64.TRYWAIT P0, [R9+URZ], R4 ;  /* 0x00000004090075a7 */ /* 0x001064000800017f */
[----:B-1----:R-:W-:Y:S05]  /*6a60*/  @!P0 NANOSLEEP.SYNCS 0x989680 ;  /* 0x009896800000895d */ /* 0x002fea0003900000 */
[----:B------:R-:W1:Y:S02]  /*6a70*/  @!P0 SYNCS.PHASECHK.TRANS64 P0, [R9+URZ], R4 ;  /* 0x00000004090085a7 */ /* 0x000e64000800007f */
[----:B-1----:R-:W-:Y:S05]  /*6a80*/  @!P0 BRA `(.L_x_129) ;  /* 0xfffffffc00f08947 */ /* 0x002fea000383ffff */
[----:B------:R-:W-:Y:S05]  /*6a90*/  BRA `(.L_x_154) ;  /* 0xfffffff400e47947 */ /* 0x000fea000383ffff */
.L_x_130:
[----:B0-----:R0:W1:Y:S02]  /*6aa0*/  SYNCS.PHASECHK.TRANS64.TRYWAIT P0, [R6+URZ], R5 ;  /* 0x00000005060075a7 */ /* 0x001064000800017f */
[----:B-1----:R-:W-:Y:S05]  /*6ab0*/  @!P0 NANOSLEEP.SYNCS 0x989680 ;  /* 0x009896800000895d */ /* 0x002fea0003900000 */
[----:B------:R-:W1:Y:S02]  /*6ac0*/  @!P0 SYNCS.PHASECHK.TRANS64 P0, [R6+URZ], R5 ;  /* 0x00000005060085a7 */ /* 0x000e64000800007f */
[----:B-1----:R-:W-:Y:S05]  /*6ad0*/  @!P0 BRA `(.L_x_130) ;  /* 0xfffffffc00f08947 */ /* 0x002fea000383ffff */
[----:B------:R-:W-:Y:S05]  /*6ae0*/  BRA `(.L_x_155) ;  /* 0xfffffff400f47947 */ /* 0x000fea000383ffff */
.L_x_131:
[----:B0-----:R0:W1:Y:S02]  /*6af0*/  SYNCS.PHASECHK.TRANS64.TRYWAIT P0, [R9+URZ], R4 ;  /* 0x00000004090075a7 */ /* 0x001064000800017f */
[----:B-1----:R-:W-:Y:S05]  /*6b00*/  @!P0 NANOSLEEP.SYNCS 0x989680 ;  /* 0x009896800000895d */ /* 0x002fea0003900000 */
[----:B------:R-:W1:Y:S02]  /*6b10*/  @!P0 SYNCS.PHASECHK.TRANS64 P0, [R9+URZ], R4 ;  /* 0x00000004090085a7 */ /* 0x000e64000800007f */
[----:B-1----:R-:W-:Y:S05]  /*6b20*/  @!P0 BRA `(.L_x_131) ;  /* 0xfffffffc00f08947 */ /* 0x002fea000383ffff */
[----:B------:R-:W-:Y:S05]  /*6b30*/  BRA `(.L_x_156) ;  /* 0xfffffff800047947 */ /* 0x000fea000383ffff */
.L_x_132:
[----:B-1----:R1:W2:Y:S02]  /*6b40*/  SYNCS.PHASECHK.TRANS64.TRYWAIT P0, [R6+URZ], R5 ;  /* 0x00000005060075a7 */ /* 0x0022a4000800017f */
[----:B--2---:R-:W-:Y:S05]  /*6b50*/  @!P0 NANOSLEEP.SYNCS 0x989680 ;  /* 0x009896800000895d */ /* 0x004fea0003900000 */
[----:B------:R-:W2:Y:S02]  /*6b60*/  @!P0 SYNCS.PHASECHK.TRANS64 P0, [R6+URZ], R5 ;  /* 0x00000005060085a7 */ /* 0x000ea4000800007f */
[----:B--2---:R-:W-:Y:S05]  /*6b70*/  @!P0 BRA `(.L_x_132) ;  /* 0xfffffffc00f08947 */ /* 0x004fea000383ffff */
[----:B------:R-:W-:Y:S05]  /*6b80*/  BRA `(.L_x_157) ;  /* 0xfffffff8000c7947 */ /* 0x000fea000383ffff */
.L_x_158:
[----:B------:R-:W-:-:S00]  /*6b90*/  BRA `(.L_x_158) ;  /* 0xfffffffc00fc7947 */ /* 0x000fc0000383ffff */
[----:B------:R-:W-:-:S00]  /*6ba0*/  NOP ;  /* 0x0000000000007918 */ /* 0x000fc00000000000 */
        /* <DEDUP_REMOVED lines=13> */
.L_x_159:


//--------------------- .nv.global.init           --------------------------
	.section	.nv.global.init,"aw",@progbits
.nv.global.init:
	.type		$str$22,@object
	.size		$str$22,($str$23 - $str$22)
$str$22:
        /*0000*/ 	.byte	0x6b, 0x5f, 0x74, 0x69, 0x6c, 0x65, 0x5f, 0x63, 0x6f, 0x75, 0x6e, 0x74, 0x20, 0x3e, 0x3d, 0x20
        /*0010*/ 	.byte	0x31, 0x00
	.type		$str$23,@object
	.size		$str$23,(__unnamed_1 - $str$23)
$str$23:
        /*0012*/ 	.byte	0x2f, 0x74, 0x6d, 0x70, 0x2f, 0x63, 0x75, 0x74, 0x6c, 0x61, 0x73, 0x73, 0x5f, 0x73, 0x77, 0x65
        /*0022*/ 	.byte	0x65, 0x70, 0x5f, 0x73, 0x72, 0x63, 0x2f, 0x69, 0x6e, 0x63, 0x6c, 0x75, 0x64, 0x65, 0x2f, 0x63
        /*0032*/ 	.byte	0x75, 0x74, 0x6c, 0x61, 0x73, 0x73, 0x2f, 0x67, 0x65, 0x6d, 0x6d, 0x2f, 0x63, 0x6f, 0x6c, 0x6c
        /*0042*/ 	.byte	0x65, 0x63, 0x74, 0x69, 0x76, 0x65, 0x2f, 0x73, 0x6d, 0x39, 0x30, 0x5f, 0x6d, 0x6d, 0x61, 0x5f
        /*0052*/ 	.byte	0x74, 0x6d, 0x61, 0x5f, 0x67, 0x6d, 0x6d, 0x61, 0x5f, 0x73, 0x73, 0x5f, 0x77, 0x61, 0x72, 0x70
        /*0062*/ 	.byte	0x73, 0x70, 0x65, 0x63, 0x69, 0x61, 0x6c, 0x69, 0x7a, 0x65, 0x64, 0x2e, 0x68, 0x70, 0x70, 0x00
	.type		__unnamed_1,@object
	.size		__unnamed_1,(.L_0 - __unnamed_1)
__unnamed_1:
        /*0072*/ 	.byte	0x76, 0x6f, 0x69, 0x64, 0x20, 0x63, 0x75, 0x74, 0x6c, 0x61, 0x73, 0x73, 0x3a, 0x3a, 0x67, 0x65
        /* <DEDUP_REMOVED lines=179> */
        /*0bb2*/ 	.byte	0x64, 0x65, 0x6e, 0x74, 0x69, 0x74, 0x79, 0x5d, 0x00
.L_0:


//--------------------- .nv.shared._ZN7cutlass13device_kernelINS_4gemm6kernel13GemmUniversalIN4cute5tupleIJiiiiEEENS1_10collective13CollectiveMmaINS1_34MainloopSm90TmaGmmaWarpSpecializedILi18ENS5_IJNS4_1CILi1EEESB_SB_EEENS1_35KernelTmaWarpSpecializedCooperativeEEENS5_IJNSA_ILi128EEENSA_ILi64EEENSA_ILi32EEEEEENS_6half_tENS5_IJlSB_lEEESJ_SK_NS4_8TiledMMAINS4_8MMA_AtomIJNS4_4SM904GMMA25MMA_64x64x16_F32F16F16_SSILNSO_5MajorE0ELSQ_0ELNSO_7ScaleInE1ELSR_1EEEEEENS4_6LayoutINS5_IJNSA_ILi2EEESB_SB_EEENS5_IJSB_NSA_ILi0EEESX_EEEEENS5_IJNS4_10UnderscoreES10_S10_EEEEENS4_13SM90_TMA_LOADENS4_14ComposedLayoutINS4_7SwizzleILi2ELi4ELi3EEENS4_18smem_ptr_flag_bitsILi16EEENSU_INS5_IJNSA_ILi8EEESH_EEENS5_IJSH_SB_EEEEEEEvNS4_8identityES13_S1D_vS1E_EENS_8epilogue10collective6detail29Sm90TmaWarpSpecializedAdapterINS1H_15DefaultEpilogueISJ_SK_SK_NS1G_6thread17LinearCombinationISJ_Li1EffLNS1L_9ScaleType4KindE0ELNS_15FloatRoundStyleE2ESJ_EENS1_15EpilogueDefaultEEEEEvvEEEEvNT_6ParamsE --------------------------
	.section	.nv.shared._ZN7cutlass13device_kernelINS_4gemm6kernel13GemmUniversalIN4cute5tupleIJiiiiEEENS1_10collective13CollectiveMmaINS1_34MainloopSm90TmaGmmaWarpSpecializedILi18ENS5_IJNS4_1CILi1EEESB_SB_EEENS1_35KernelTmaWarpSpecializedCooperativeEEENS5_IJNSA_ILi128EEENSA_ILi64EEENSA_ILi32EEEEEENS_6half_tENS5_IJlSB_lEEESJ_SK_NS4_8TiledMMAINS4_8MMA_AtomIJNS4_4SM904GMMA25MMA_64x64x16_F32F16F16_SSILNSO_5MajorE0ELSQ_0ELNSO_7ScaleInE1ELSR_1EEEEEENS4_6LayoutINS5_IJNSA_ILi2EEESB_SB_EEENS5_IJSB_NSA_ILi0EEESX_EEEEENS5_IJNS4_10UnderscoreES10_S10_EEEEENS4_13SM90_TMA_LOADENS4_14ComposedLayoutINS4_7SwizzleILi2ELi4ELi3EEENS4_18smem_ptr_flag_bitsILi16EEENSU_INS5_IJNSA_ILi8EEESH_EEENS5_IJSH_SB_EEEEEEEvNS4_8identityES13_S1D_vS1E_EENS_8epilogue10collective6detail29Sm90TmaWarpSpecializedAdapterINS1H_15DefaultEpilogueISJ_SK_SK_NS1G_6thread17LinearCombinationISJ_Li1EffLNS1L_9ScaleType4KindE0ELNS_15FloatRoundStyleE2ESJ_EENS1_15EpilogueDefaultEEEEEvvEEEEvNT_6ParamsE,"aw",@nobits
	.sectionflags	@""
	.align	16
	.zero		1024


//--------------------- .nv.shared.reserved.0     --------------------------
	.section	.nv.shared.reserved.0,"aw",@nobits
	.weak		__nv_reservedSMEM_offset_0_alias
	.size		__nv_reservedSMEM_offset_0_alias, 0, 0
	.other		__nv_reservedSMEM_offset_0_alias,@"STO_CUDA_RESERVED_SHARED STV_DEFAULT"
__nv_reservedSMEM_offset_0_alias:
	.zero		0


//--------------------- .nv.global                --------------------------
	.section	.nv.global,"aw",@nobits
.nv.global:
	.type		_ZN40_INTERNAL_70733db4_4_k_cu_86f85033_262644cute1_E,@object
	.size		_ZN40_INTERNAL_70733db4_4_k_cu_86f85033_262644cute1_E,(_ZN40_INTERNAL_70733db4_4_k_cu_86f85033_262644cuda3std3__45__cpo6cbeginE - _ZN40_INTERNAL_70733db4_4_k_cu_86f85033_262644cute1_E)
_ZN40_INTERNAL_70733db4_4_k_cu_86f85033_262644cute1_E:
	.zero		1
	.type		_ZN40_INTERNAL_70733db4_4_k_cu_86f85033_262644cuda3std3__45__cpo6cbeginE,@object
	.size		_ZN40_INTERNAL_70733db4_4_k_cu_86f85033_262644cuda3std3__45__cpo6cbeginE,(_ZN40_INTERNAL_70733db4_4_k_cu_86f85033_262644cuda3std3__48in_placeE - _ZN40_INTERNAL_70733db4_4_k_cu_86f85033_262644cuda3std3__45__cpo6cbeginE)
_ZN40_INTERNAL_70733db4_4_k_cu_86f85033_262644cuda3std3__45__cpo6cbeginE:
	.zero		1
	.type		_ZN40_INTERNAL_70733db4_4_k_cu_86f85033_262644cuda3std3__48in_placeE,@object
	.size		_ZN40_INTERNAL_70733db4_4_k_cu_86f85033_262644cuda3std3__48in_placeE,(_ZN40_INTERNAL_70733db4_4_k_cu_86f85033_262644cuda3std6ranges3__45__cpo9iter_moveE - _ZN40_INTERNAL_70733db4_4_k_cu_86f85033_262644cuda3std3__48in_placeE)
_ZN40_INTERNAL_70733db4_4_k_cu_86f85033_262644cuda3std3__48in_placeE:
	.zero		1
	.type		_ZN40_INTERNAL_70733db4_4_k_cu_86f85033_262644cuda3std6ranges3__45__cpo9iter_moveE,@object
	.size		_ZN40_INTERNAL_70733db4_4_k_cu_86f85033_262644cuda3std6ranges3__45__cpo9iter_moveE,(_ZN40_INTERNAL_70733db4_4_k_cu_86f85033_262644cuda3std3__45__cpo5beginE - _ZN40_INTERNAL_70733db4_4_k_cu_86f85033_262644cuda3std6ranges3__45__cpo9iter_moveE)
_ZN40_INTERNAL_70733db4_4_k_cu_86f85033_262644cuda3std6ranges3__45__cpo9iter_moveE:
	.zero		1
	.type		_ZN40_INTERNAL_70733db4_4_k_cu_86f85033_262644cuda3std3__45__cpo5beginE,@object
	.size		_ZN40_INTERNAL_70733db4_4_k_cu_86f85033_262644cuda3std3__45__cpo5beginE,(_ZN40_INTERNAL_70733db4_4_k_cu_86f85033_262644cuda3std3__442_GLOBAL__N__70733db4_4_k_cu_86f85033_262646ignoreE - _ZN40_INTERNAL_70733db4_4_k_cu_86f85033_262644cuda3std3__45__cpo5beginE)
_ZN40_INTERNAL_70733db4_4_k_cu_86f85033_262644cuda3std3__45__cpo5beginE:
	.zero		1
	.type		_ZN40_INTERNAL_70733db4_4_k_cu_86f85033_262644cuda3std3__442_GLOBAL__N__70733db4_4_k_cu_86f85033_262646ignoreE,@object
	.size		_ZN40_INTERNAL_70733db4_4_k_cu_86f85033_262644cuda3std3__442_GLOBAL__N__70733db4_4_k_cu_86f85033_262646ignoreE,(_ZN40_INTERNAL_70733db4_4_k_cu_86f85033_262644cute7productE - _ZN40_INTERNAL_70733db4_4_k_cu_86f85033_262644cuda3std3__442_GLOBAL__N__70733db4_4_k_cu_86f85033_262646ignoreE)
_ZN40_INTERNAL_70733db4_4_k_cu_86f85033_262644cuda3std3__442_GLOBAL__N__70733db4_4_k_cu_86f85033_262646ignoreE:
	.zero		1
	.type		_ZN40_INTERNAL_70733db4_4_k_cu_86f85033_262644cute7productE,@object
	.size		_ZN40_INTERNAL_70733db4_4_k_cu_86f85033_262644cute7productE,(_ZN40_INTERNAL_70733db4_4_k_cu_86f85033_262644cuda3std3__45__cpo3endE - _ZN40_INTERNAL_70733db4_4_k_cu_86f85033_262644cute7productE)
_ZN40_INTERNAL_70733db4_4_k_cu_86f85033_262644cute7productE:
	.zero		1
	.type		_ZN40_INTERNAL_70733db4_4_k_cu_86f85033_262644cuda3std3__45__cpo3endE,@object
	.size		_ZN40_INTERNAL_70733db4_4_k_cu_86f85033_262644cuda3std3__45__cpo3endE,(_ZN40_INTERNAL_70733db4_4_k_cu_86f85033_262644cuda3std3__419piecewise_constructE - _ZN40_INTERNAL_70733db4_4_k_cu_86f85033_262644cuda3std3__45__cpo3endE)
_ZN40_INTERNAL_70733db4_4_k_cu_86f85033_262644cuda3std3__45__cpo3endE:
	.zero		1
	.type		_ZN40_INTERNAL_70733db4_4_k_cu_86f85033_262644cuda3std3__419piecewise_constructE,@object
	.size		_ZN40_INTERNAL_70733db4_4_k_cu_86f85033_262644cuda3std3__419piecewise_constructE,(_ZN40_INTERNAL_70733db4_4_k_cu_86f85033_262644cuda3std3__45__cpo4cendE - _ZN40_INTERNAL_70733db4_4_k_cu_86f85033_262644cuda3std3__419piecewise_constructE)
_ZN40_INTERNAL_70733db4_4_k_cu_86f85033_262644cuda3std3__419piecewise_constructE:
	.zero		1
	.type		_ZN40_INTERNAL_70733db4_4_k_cu_86f85033_262644cuda3std3__45__cpo4cendE,@object
	.size		_ZN40_INTERNAL_70733db4_4_k_cu_86f85033_262644cuda3std3__45__cpo4cendE,(_ZN40_INTERNAL_70733db4_4_k_cu_86f85033_262644cuda3std6ranges3__45__cpo4swapE - _ZN40_INTERNAL_70733db4_4_k_cu_86f85033_262644cuda3std3__45__cpo4cendE)
_ZN40_INTERNAL_70733db4_4_k_cu_86f85033_262644cuda3std3__45__cpo4cendE:
	.zero		1
	.type		_ZN40_INTERNAL_70733db4_4_k_cu_86f85033_262644cuda3std6ranges3__45__cpo4swapE,@object
	.size		_ZN40_INTERNAL_70733db4_4_k_cu_86f85033_262644cuda3std6ranges3__45__cpo4swapE,(.L_8 - _ZN40_INTERNAL_70733db4_4_k_cu_86f85033_262644cuda3std6ranges3__45__cpo4swapE)
_ZN40_INTERNAL_70733db4_4_k_cu_86f85033_262644cuda3std6ranges3__45__cpo4swapE:
	.zero		1
.L_8:


//--------------------- .nv.constant0._ZN7cutlass13device_kernelINS_4gemm6kernel13GemmUniversalIN4cute5tupleIJiiiiEEENS1_10collective13CollectiveMmaINS1_34MainloopSm90TmaGmmaWarpSpecializedILi18ENS5_IJNS4_1CILi1EEESB_SB_EEENS1_35KernelTmaWarpSpecializedCooperativeEEENS5_IJNSA_ILi128EEENSA_ILi64EEENSA_ILi32EEEEEENS_6half_tENS5_IJlSB_lEEESJ_SK_NS4_8TiledMMAINS4_8MMA_AtomIJNS4_4SM904GMMA25MMA_64x64x16_F32F16F16_SSILNSO_5MajorE0ELSQ_0ELNSO_7ScaleInE1ELSR_1EEEEEENS4_6LayoutINS5_IJNSA_ILi2EEESB_SB_EEENS5_IJSB_NSA_ILi0EEESX_EEEEENS5_IJNS4_10UnderscoreES10_S10_EEEEENS4_13SM90_TMA_LOADENS4_14ComposedLayoutINS4_7SwizzleILi2ELi4ELi3EEENS4_18smem_ptr_flag_bitsILi16EEENSU_INS5_IJNSA_ILi8EEESH_EEENS5_IJSH_SB_EEEEEEEvNS4_8identityES13_S1D_vS1E_EENS_8epilogue10collective6detail29Sm90TmaWarpSpecializedAdapterINS1H_15DefaultEpilogueISJ_SK_SK_NS1G_6thread17LinearCombinationISJ_Li1EffLNS1L_9ScaleType4KindE0ELNS_15FloatRoundStyleE2ESJ_EENS1_15EpilogueDefaultEEEEEvvEEEEvNT_6ParamsE --------------------------
	.section	.nv.constant0._ZN7cutlass13device_kernelINS_4gemm6kernel13GemmUniversalIN4cute5tupleIJiiiiEEENS1_10collective13CollectiveMmaINS1_34MainloopSm90TmaGmmaWarpSpecializedILi18ENS5_IJNS4_1CILi1EEESB_SB_EEENS1_35KernelTmaWarpSpecializedCooperativeEEENS5_IJNSA_ILi128EEENSA_ILi64EEENSA_ILi32EEEEEENS_6half_tENS5_IJlSB_lEEESJ_SK_NS4_8TiledMMAINS4_8MMA_AtomIJNS4_4SM904GMMA25MMA_64x64x16_F32F16F16_SSILNSO_5MajorE0ELSQ_0ELNSO_7ScaleInE1ELSR_1EEEEEENS4_6LayoutINS5_IJNSA_ILi2EEESB_SB_EEENS5_IJSB_NSA_ILi0EEESX_EEEEENS5_IJNS4_10UnderscoreES10_S10_EEEEENS4_13SM90_TMA_LOADENS4_14ComposedLayoutINS4_7SwizzleILi2ELi4ELi3EEENS4_18smem_ptr_flag_bitsILi16EEENSU_INS5_IJNSA_ILi8EEESH_EEENS5_IJSH_SB_EEEEEEEvNS4_8identityES13_S1D_vS1E_EENS_8epilogue10collective6detail29Sm90TmaWarpSpecializedAdapterINS1H_15DefaultEpilogueISJ_SK_SK_NS1G_6thread17LinearCombinationISJ_Li1EffLNS1L_9ScaleType4KindE0ELNS_15FloatRoundStyleE2ESJ_EENS1_15EpilogueDefaultEEEEEvvEEEEvNT_6ParamsE,"a",@progbits
	.sectionflags	@""
	.align	4
.nv.constant0._ZN7cutlass13device_kernelINS_4gemm6kernel13GemmUniversalIN4cute5tupleIJiiiiEEENS1_10collective13CollectiveMmaINS1_34MainloopSm90TmaGmmaWarpSpecializedILi18ENS5_IJNS4_1CILi1EEESB_SB_EEENS1_35KernelTmaWarpSpecializedCooperativeEEENS5_IJNSA_ILi128EEENSA_ILi64EEENSA_ILi32EEEEEENS_6half_tENS5_IJlSB_lEEESJ_SK_NS4_8TiledMMAINS4_8MMA_AtomIJNS4_4SM904GMMA25MMA_64x64x16_F32F16F16_SSILNSO_5MajorE0ELSQ_0ELNSO_7ScaleInE1ELSR_1EEEEEENS4_6LayoutINS5_IJNSA_ILi2EEESB_SB_EEENS5_IJSB_NSA_ILi0EEESX_EEEEENS5_IJNS4_10UnderscoreES10_S10_EEEEENS4_13SM90_TMA_LOADENS4_14ComposedLayoutINS4_7SwizzleILi2ELi4ELi3EEENS4_18smem_ptr_flag_bitsILi16EEENSU_INS5_IJNSA_ILi8EEESH_EEENS5_IJSH_SB_EEEEEEEvNS4_8identityES13_S1D_vS1E_EENS_8epilogue10collective6detail29Sm90TmaWarpSpecializedAdapterINS1H_15DefaultEpilogueISJ_SK_SK_NS1G_6thread17LinearCombinationISJ_Li1EffLNS1L_9ScaleType4KindE0ELNS_15FloatRoundStyleE2ESJ_EENS1_15EpilogueDefaultEEEEEvvEEEEvNT_6ParamsE:
	.zero		1664


//--------------------- SYMBOLS --------------------------

	.type		.nv.reservedSmem.offset0,@object
	.size		.nv.reservedSmem.offset0,0x4
	.type		__assertfail,@function
